//
// Generated by NVIDIA NVVM Compiler
//
// Compiler Build ID: CL-36424714
// Cuda compilation tools, release 13.0, V13.0.88
// Based on NVVM 20.0.0
//

.version 9.0
.target sm_100
.address_size 64

	// .globl	_Z10phiToForcePdS_S_S_idd

.visible .entry _Z10phiToForcePdS_S_S_idd(
	.param .u64 .ptr .align 1 _Z10phiToForcePdS_S_S_idd_param_0,
	.param .u64 .ptr .align 1 _Z10phiToForcePdS_S_S_idd_param_1,
	.param .u64 .ptr .align 1 _Z10phiToForcePdS_S_S_idd_param_2,
	.param .u64 .ptr .align 1 _Z10phiToForcePdS_S_S_idd_param_3,
	.param .u32 _Z10phiToForcePdS_S_S_idd_param_4,
	.param .f64 _Z10phiToForcePdS_S_S_idd_param_5,
	.param .f64 _Z10phiToForcePdS_S_S_idd_param_6
)
{
	.reg .pred 	%p<3>;
	.reg .b32 	%r<42>;
	.reg .b64 	%rd<25>;
	.reg .b64 	%fd<21>;

	ld.param.u64 	%rd5, [_Z10phiToForcePdS_S_S_idd_param_0];
	ld.param.u64 	%rd6, [_Z10phiToForcePdS_S_S_idd_param_1];
	ld.param.u64 	%rd7, [_Z10phiToForcePdS_S_S_idd_param_2];
	ld.param.u64 	%rd8, [_Z10phiToForcePdS_S_S_idd_param_3];
	ld.param.u32 	%r9, [_Z10phiToForcePdS_S_S_idd_param_4];
	ld.param.f64 	%fd2, [_Z10phiToForcePdS_S_S_idd_param_5];
	ld.param.f64 	%fd3, [_Z10phiToForcePdS_S_S_idd_param_6];
	mul.lo.s32 	%r1, %r9, %r9;
	mul.lo.s32 	%r2, %r1, %r9;
	cvt.rn.f64.s32 	%fd4, %r9;
	div.rn.f64 	%fd5, %fd2, %fd4;
	add.f64 	%fd6, %fd5, %fd5;
	rcp.rn.f64 	%fd7, %fd6;
	neg.f64 	%fd8, %fd7;
	mul.f64 	%fd1, %fd3, %fd8;
	mov.u32 	%r3, %ntid.x;
	mov.u32 	%r10, %ctaid.x;
	mov.u32 	%r11, %tid.x;
	mad.lo.s32 	%r41, %r3, %r10, %r11;
	setp.ge.s32 	%p1, %r41, %r2;
	@%p1 bra 	$L__BB0_3;
	cvta.to.global.u64 	%rd1, %rd5;
	add.s32 	%r5, %r9, -1;
	mov.u32 	%r12, %nctaid.x;
	mul.lo.s32 	%r6, %r3, %r12;
	cvta.to.global.u64 	%rd2, %rd6;
	cvta.to.global.u64 	%rd3, %rd7;
	cvta.to.global.u64 	%rd4, %rd8;
$L__BB0_2:
	div.s32 	%r13, %r41, %r1;
	div.s32 	%r14, %r41, %r9;
	rem.s32 	%r15, %r14, %r9;
	mul.lo.s32 	%r16, %r14, %r9;
	sub.s32 	%r17, %r41, %r16;
	add.s32 	%r18, %r13, 1;
	rem.s32 	%r19, %r18, %r9;
	mul.lo.s32 	%r20, %r15, %r9;
	add.s32 	%r21, %r17, %r20;
	mad.lo.s32 	%r22, %r1, %r19, %r21;
	mul.wide.s32 	%rd9, %r22, 8;
	add.s64 	%rd10, %rd1, %rd9;
	ld.global.f64 	%fd9, [%rd10];
	add.s32 	%r23, %r5, %r13;
	rem.s32 	%r24, %r23, %r9;
	mad.lo.s32 	%r25, %r1, %r24, %r21;
	mul.wide.s32 	%rd11, %r25, 8;
	add.s64 	%rd12, %rd1, %rd11;
	ld.global.f64 	%fd10, [%rd12];
	sub.f64 	%fd11, %fd9, %fd10;
	mul.f64 	%fd12, %fd1, %fd11;
	mul.wide.s32 	%rd13, %r41, 8;
	add.s64 	%rd14, %rd2, %rd13;
	st.global.f64 	[%rd14], %fd12;
	mul.lo.s32 	%r26, %r1, %r13;
	add.s32 	%r27, %r15, 1;
	rem.s32 	%r28, %r27, %r9;
	add.s32 	%r29, %r17, %r26;
	mad.lo.s32 	%r30, %r28, %r9, %r29;
	mul.wide.s32 	%rd15, %r30, 8;
	add.s64 	%rd16, %rd1, %rd15;
	ld.global.f64 	%fd13, [%rd16];
	add.s32 	%r31, %r5, %r15;
	rem.s32 	%r32, %r31, %r9;
	mad.lo.s32 	%r33, %r32, %r9, %r29;
	mul.wide.s32 	%rd17, %r33, 8;
	add.s64 	%rd18, %rd1, %rd17;
	ld.global.f64 	%fd14, [%rd18];
	sub.f64 	%fd15, %fd13, %fd14;
	mul.f64 	%fd16, %fd1, %fd15;
	add.s64 	%rd19, %rd3, %rd13;
	st.global.f64 	[%rd19], %fd16;
	add.s32 	%r34, %r20, %r26;
	add.s32 	%r35, %r17, 1;
	rem.s32 	%r36, %r35, %r9;
	add.s32 	%r37, %r36, %r34;
	mul.wide.s32 	%rd20, %r37, 8;
	add.s64 	%rd21, %rd1, %rd20;
	ld.global.f64 	%fd17, [%rd21];
	add.s32 	%r38, %r5, %r17;
	rem.s32 	%r39, %r38, %r9;
	add.s32 	%r40, %r39, %r34;
	mul.wide.s32 	%rd22, %r40, 8;
	add.s64 	%rd23, %rd1, %rd22;
	ld.global.f64 	%fd18, [%rd23];
	sub.f64 	%fd19, %fd17, %fd18;
	mul.f64 	%fd20, %fd1, %fd19;
	add.s64 	%rd24, %rd4, %rd13;
	st.global.f64 	[%rd24], %fd20;
	add.s32 	%r41, %r41, %r6;
	setp.lt.s32 	%p2, %r41, %r2;
	@%p2 bra 	$L__BB0_2;
$L__BB0_3:
	ret;

}
	// .globl	_Z6overk2Pdiii
.visible .entry _Z6overk2Pdiii(
	.param .u64 .ptr .align 1 _Z6overk2Pdiii_param_0,
	.param .u32 _Z6overk2Pdiii_param_1,
	.param .u32 _Z6overk2Pdiii_param_2,
	.param .u32 _Z6overk2Pdiii_param_3
)
{
	.reg .pred 	%p<6>;
	.reg .b32 	%r<28>;
	.reg .b64 	%rd<5>;
	.reg .b64 	%fd<11>;

	ld.param.u64 	%rd2, [_Z6overk2Pdiii_param_0];
	ld.param.u32 	%r8, [_Z6overk2Pdiii_param_1];
	ld.param.u32 	%r9, [_Z6overk2Pdiii_param_2];
	ld.param.u32 	%r10, [_Z6overk2Pdiii_param_3];
	mul.lo.s32 	%r11, %r9, %r8;
	mul.lo.s32 	%r1, %r11, %r10;
	mov.u32 	%r2, %ntid.x;
	mov.u32 	%r12, %ctaid.x;
	mov.u32 	%r13, %tid.x;
	mad.lo.s32 	%r27, %r2, %r12, %r13;
	setp.ge.s32 	%p1, %r27, %r1;
	@%p1 bra 	$L__BB1_5;
	mul.lo.s32 	%r4, %r10, %r9;
	mov.u32 	%r14, %nctaid.x;
	mul.lo.s32 	%r5, %r2, %r14;
	cvta.to.global.u64 	%rd1, %rd2;
$L__BB1_2:
	setp.eq.s32 	%p2, %r27, 0;
	@%p2 bra 	$L__BB1_4;
	div.s32 	%r15, %r27, %r4;
	div.s32 	%r16, %r27, %r10;
	rem.s32 	%r17, %r16, %r9;
	mul.lo.s32 	%r18, %r16, %r10;
	sub.s32 	%r19, %r27, %r18;
	cvt.rn.f64.s32 	%fd1, %r19;
	sub.s32 	%r20, %r9, %r17;
	shl.b32 	%r21, %r17, 1;
	setp.lt.s32 	%p3, %r21, %r9;
	selp.b32 	%r22, %r17, %r20, %p3;
	cvt.rn.f64.s32 	%fd2, %r22;
	mul.f64 	%fd3, %fd2, %fd2;
	sub.s32 	%r23, %r8, %r15;
	shl.b32 	%r24, %r15, 1;
	setp.lt.s32 	%p4, %r24, %r8;
	selp.b32 	%r25, %r15, %r23, %p4;
	cvt.rn.f64.s32 	%fd4, %r25;
	shl.b32 	%r26, %r27, 1;
	mul.wide.s32 	%rd3, %r26, 8;
	add.s64 	%rd4, %rd1, %rd3;
	ld.global.f64 	%fd5, [%rd4];
	fma.rn.f64 	%fd6, %fd4, %fd4, %fd3;
	fma.rn.f64 	%fd7, %fd1, %fd1, %fd6;
	div.rn.f64 	%fd8, %fd5, %fd7;
	st.global.f64 	[%rd4], %fd8;
	ld.global.f64 	%fd9, [%rd4+8];
	div.rn.f64 	%fd10, %fd9, %fd7;
	st.global.f64 	[%rd4+8], %fd10;
$L__BB1_4:
	add.s32 	%r27, %r27, %r5;
	setp.lt.s32 	%p5, %r27, %r1;
	@%p5 bra 	$L__BB1_2;
$L__BB1_5:
	ret;

}


// ===== COMPILED SASS (sm_100) =====

	.target	sm_100

	.elftype	@"ET_EXEC"


//--------------------- .note.nv.tkinfo           --------------------------
	.section	.note.nv.tkinfo,"",@"SHT_NOTE"
	.sectionflags	@"SHF_NOTE_NV_TKINFO"
	.tkinfo
        /*0018*/ 	.word	0x00000002
        /*0030*/ 	.string	""
        /*0030*/ 	.string	"ptxas"
        /*0030*/ 	.string	"Cuda compilation tools, release 13.0, V13.0.88"
        /*0030*/ 	.string	"Build cuda_13.0.r13.0/compiler.36424714_0"
        /*0030*/ 	.string	"-arch sm_100 -m 64 "



//--------------------- .note.nv.cuinfo           --------------------------
	.section	.note.nv.cuinfo,"",@"SHT_NOTE"
	.sectionflags	@"SHF_NOTE_NV_CUINFO"
        /*0018*/ 	.short	0x0002
        /*001a*/ 	.short	0x0064
        /*001c*/ 	.short	0x0082
	.zero		2


//--------------------- .nv.info                  --------------------------
	.section	.nv.info,"",@"SHT_CUDA_INFO"
	.align	4


	//----- nvinfo : EIATTR_REGCOUNT
	.align		4
        /*0000*/ 	.byte	0x04, 0x2f
        /*0002*/ 	.short	(.L_1 - .L_0)
	.align		4
.L_0:
        /*0004*/ 	.word	index@(_Z10phiToForcePdS_S_S_idd)
        /*0008*/ 	.word	0x00000020


	//----- nvinfo : EIATTR_FRAME_SIZE
	.align		4
.L_1:
        /*000c*/ 	.byte	0x04, 0x11
        /*000e*/ 	.short	(.L_3 - .L_2)
	.align		4
.L_2:
        /*0010*/ 	.word	index@($__internal_2_$__cuda_sm20_div_rn_f64_full)
        /*0014*/ 	.word	0x00000000


	//----- nvinfo : EIATTR_FRAME_SIZE
	.align		4
.L_3:
        /*0018*/ 	.byte	0x04, 0x11
        /*001a*/ 	.short	(.L_5 - .L_4)
	.align		4
.L_4:
        /*001c*/ 	.word	index@($__internal_1_$__cuda_sm20_dblrcp_rn_slowpath_v3)
        /*0020*/ 	.word	0x00000000


	//----- nvinfo : EIATTR_FRAME_SIZE
	.align		4
.L_5:
        /*0024*/ 	.byte	0x04, 0x11
        /*0026*/ 	.short	(.L_7 - .L_6)
	.align		4
.L_6:
        /*0028*/ 	.word	index@(_Z10phiToForcePdS_S_S_idd)
        /*002c*/ 	.word	0x00000000


	//----- nvinfo : EIATTR_REGCOUNT
	.align		4
.L_7:
        /*0030*/ 	.byte	0x04, 0x2f
        /*0032*/ 	.short	(.L_9 - .L_8)
	.align		4
.L_8:
        /*0034*/ 	.word	index@(_Z6overk2Pdiii)
        /*0038*/ 	.word	0x00000020


	//----- nvinfo : EIATTR_FRAME_SIZE
	.align		4
.L_9:
        /*003c*/ 	.byte	0x04, 0x11
        /*003e*/ 	.short	(.L_11 - .L_10)
	.align		4
.L_10:
        /*0040*/ 	.word	index@($__internal_0_$__cuda_sm20_div_rn_f64_full)
        /*0044*/ 	.word	0x00000000


	//----- nvinfo : EIATTR_FRAME_SIZE
	.align		4
.L_11:
        /*0048*/ 	.byte	0x04, 0x11
        /*004a*/ 	.short	(.L_13 - .L_12)
	.align		4
.L_12:
        /*004c*/ 	.word	index@(_Z6overk2Pdiii)
        /*0050*/ 	.word	0x00000000


	//----- nvinfo : EIATTR_MIN_STACK_SIZE
	.align		4
.L_13:
        /*0054*/ 	.byte	0x04, 0x12
        /*0056*/ 	.short	(.L_15 - .L_14)
	.align		4
.L_14:
        /*0058*/ 	.word	index@(_Z6overk2Pdiii)
        /*005c*/ 	.word	0x00000000


	//----- nvinfo : EIATTR_MIN_STACK_SIZE
	.align		4
.L_15:
        /*0060*/ 	.byte	0x04, 0x12
        /*0062*/ 	.short	(.L_17 - .L_16)
	.align		4
.L_16:
        /*0064*/ 	.word	index@(_Z10phiToForcePdS_S_S_idd)
        /*0068*/ 	.word	0x00000000
.L_17:


//--------------------- .nv.compat                --------------------------
	.section	.nv.compat,"",@"SHT_CUDA_COMPAT_INFO"
	.align	4
        /*0000*/ 	.byte	0x02, 0x09, 0x00, 0x00, 0x02, 0x02, 0x01, 0x00, 0x02, 0x05, 0x05, 0x00, 0x03, 0x07, 0x01, 0x01
        /*0010*/ 	.byte	0x02, 0x03, 0x00, 0x00, 0x02, 0x06, 0x01, 0x00, 0x04, 0x0b, 0x08, 0x00, 0x01, 0x00, 0x00, 0x00
        /*0020*/ 	.byte	0x00, 0x00, 0x00, 0x00


//--------------------- .nv.info._Z6overk2Pdiii   --------------------------
	.section	.nv.info._Z6overk2Pdiii,"",@"SHT_CUDA_INFO"
	.sectionflags	@""
	.align	4


	//----- nvinfo : EIATTR_CUDA_API_VERSION
	.align		4
        /*0000*/ 	.byte	0x04, 0x37
        /*0002*/ 	.short	(.L_19 - .L_18)
.L_18:
        /*0004*/ 	.word	0x00000082


	//----- nvinfo : EIATTR_KPARAM_INFO
	.align		4
.L_19:
        /*0008*/ 	.byte	0x04, 0x17
        /*000a*/ 	.short	(.L_21 - .L_20)
.L_20:
        /*000c*/ 	.word	0x00000000
        /*0010*/ 	.short	0x0003
        /*0012*/ 	.short	0x0010
        /*0014*/ 	.byte	0x00, 0xf0, 0x11, 0x00


	//----- nvinfo : EIATTR_KPARAM_INFO
	.align		4
.L_21:
        /*0018*/ 	.byte	0x04, 0x17
        /*001a*/ 	.short	(.L_23 - .L_22)
.L_22:
        /*001c*/ 	.word	0x00000000
        /*0020*/ 	.short	0x0002
        /*0022*/ 	.short	0x000c
        /*0024*/ 	.byte	0x00, 0xf0, 0x11, 0x00


	//----- nvinfo : EIATTR_KPARAM_INFO
	.align		4
.L_23:
        /*0028*/ 	.byte	0x04, 0x17
        /*002a*/ 	.short	(.L_25 - .L_24)
.L_24:
        /*002c*/ 	.word	0x00000000
        /*0030*/ 	.short	0x0001
        /*0032*/ 	.short	0x0008
        /*0034*/ 	.byte	0x00, 0xf0, 0x11, 0x00


	//----- nvinfo : EIATTR_KPARAM_INFO
	.align		4
.L_25:
        /*0038*/ 	.byte	0x04, 0x17
        /*003a*/ 	.short	(.L_27 - .L_26)
.L_26:
        /*003c*/ 	.word	0x00000000
        /*0040*/ 	.short	0x0000
        /*0042*/ 	.short	0x0000
        /*0044*/ 	.byte	0x00, 0xf5, 0x21, 0x00


	//----- nvinfo : EIATTR_SPARSE_MMA_MASK
	.align		4
.L_27:
        /*0048*/ 	.byte	0x03, 0x50
        /*004a*/ 	.short	0x0000


	//----- nvinfo : EIATTR_MAXREG_COUNT
	.align		4
        /*004c*/ 	.byte	0x03, 0x1b
        /*004e*/ 	.short	0x00ff


	//----- nvinfo : EIATTR_MERCURY_ISA_VERSION
	.align		4
        /*0050*/ 	.byte	0x03, 0x5f
        /*0052*/ 	.short	0x0101


	//----- nvinfo : EIATTR_VRC_CTA_INIT_COUNT
	.align		4
        /*0054*/ 	.byte	0x02, 0x4a
	.zero		1
	.zero		1


	//----- nvinfo : EIATTR_EXIT_INSTR_OFFSETS
	.align		4
        /*0058*/ 	.byte	0x04, 0x1c
        /*005a*/ 	.short	(.L_29 - .L_28)


	//   ....[0]....
.L_28:
        /*005c*/ 	.word	0x000000a0


	//   ....[1]....
        /*0060*/ 	.word	0x00000a30


	//----- nvinfo : EIATTR_CRS_STACK_SIZE
	.align		4
.L_29:
        /*0064*/ 	.byte	0x04, 0x1e
        /*0066*/ 	.short	(.L_31 - .L_30)
.L_30:
        /*0068*/ 	.word	0x00000000


	//----- nvinfo : EIATTR_CBANK_PARAM_SIZE
	.align		4
.L_31:
        /*006c*/ 	.byte	0x03, 0x19
        /*006e*/ 	.short	0x0014


	//----- nvinfo : EIATTR_PARAM_CBANK
	.align		4
        /*0070*/ 	.byte	0x04, 0x0a
        /*0072*/ 	.short	(.L_33 - .L_32)
	.align		4
.L_32:
        /*0074*/ 	.word	index@(.nv.constant0._Z6overk2Pdiii)
        /*0078*/ 	.short	0x0380
        /*007a*/ 	.short	0x0014


	//----- nvinfo : EIATTR_SW_WAR
	.align		4
.L_33:
        /*007c*/ 	.byte	0x04, 0x36
        /*007e*/ 	.short	(.L_35 - .L_34)
.L_34:
        /*0080*/ 	.word	0x00000008
.L_35:


//--------------------- .nv.info._Z10phiToForcePdS_S_S_idd --------------------------
	.section	.nv.info._Z10phiToForcePdS_S_S_idd,"",@"SHT_CUDA_INFO"
	.sectionflags	@""
	.align	4


	//----- nvinfo : EIATTR_CUDA_API_VERSION
	.align		4
        /*0000*/ 	.byte	0x04, 0x37
        /*0002*/ 	.short	(.L_37 - .L_36)
.L_36:
        /*0004*/ 	.word	0x00000082


	//----- nvinfo : EIATTR_KPARAM_INFO
	.align		4
.L_37:
        /*0008*/ 	.byte	0x04, 0x17
        /*000a*/ 	.short	(.L_39 - .L_38)
.L_38:
        /*000c*/ 	.word	0x00000000
        /*0010*/ 	.short	0x0006
        /*0012*/ 	.short	0x0030
        /*0014*/ 	.byte	0x00, 0xf0, 0x21, 0x00


	//----- nvinfo : EIATTR_KPARAM_INFO
	.align		4
.L_39:
        /*0018*/ 	.byte	0x04, 0x17
        /*001a*/ 	.short	(.L_41 - .L_40)
.L_40:
        /*001c*/ 	.word	0x00000000
        /*0020*/ 	.short	0x0005
        /*0022*/ 	.short	0x0028
        /*0024*/ 	.byte	0x00, 0xf0, 0x21, 0x00


	//----- nvinfo : EIATTR_KPARAM_INFO
	.align		4
.L_41:
        /*0028*/ 	.byte	0x04, 0x17
        /*002a*/ 	.short	(.L_43 - .L_42)
.L_42:
        /*002c*/ 	.word	0x00000000
        /*0030*/ 	.short	0x0004
        /*0032*/ 	.short	0x0020
        /*0034*/ 	.byte	0x00, 0xf0, 0x11, 0x00


	//----- nvinfo : EIATTR_KPARAM_INFO
	.align		4
.L_43:
        /*0038*/ 	.byte	0x04, 0x17
        /*003a*/ 	.short	(.L_45 - .L_44)
.L_44:
        /*003c*/ 	.word	0x00000000
        /*0040*/ 	.short	0x0003
        /*0042*/ 	.short	0x0018
        /*0044*/ 	.byte	0x00, 0xf5, 0x21, 0x00


	//----- nvinfo : EIATTR_KPARAM_INFO
	.align		4
.L_45:
        /*0048*/ 	.byte	0x04, 0x17
        /*004a*/ 	.short	(.L_47 - .L_46)
.L_46:
        /*004c*/ 	.word	0x00000000
        /*0050*/ 	.short	0x0002
        /*0052*/ 	.short	0x0010
        /*0054*/ 	.byte	0x00, 0xf5, 0x21, 0x00


	//----- nvinfo : EIATTR_KPARAM_INFO
	.align		4
.L_47:
        /*0058*/ 	.byte	0x04, 0x17
        /*005a*/ 	.short	(.L_49 - .L_48)
.L_48:
        /*005c*/ 	.word	0x00000000
        /*0060*/ 	.short	0x0001
        /*0062*/ 	.short	0x0008
        /*0064*/ 	.byte	0x00, 0xf5, 0x21, 0x00


	//----- nvinfo : EIATTR_KPARAM_INFO
	.align		4
.L_49:
        /*0068*/ 	.byte	0x04, 0x17
        /*006a*/ 	.short	(.L_51 - .L_50)
.L_50:
        /*006c*/ 	.word	0x00000000
        /*0070*/ 	.short	0x0000
        /*0072*/ 	.short	0x0000
        /*0074*/ 	.byte	0x00, 0xf5, 0x21, 0x00


	//----- nvinfo : EIATTR_SPARSE_MMA_MASK
	.align		4
.L_51:
        /*0078*/ 	.byte	0x03, 0x50
        /*007a*/ 	.short	0x0000


	//----- nvinfo : EIATTR_MAXREG_COUNT
	.align		4
        /*007c*/ 	.byte	0x03, 0x1b
        /*007e*/ 	.short	0x00ff


	//----- nvinfo : EIATTR_MERCURY_ISA_VERSION
	.align		4
        /*0080*/ 	.byte	0x03, 0x5f
        /*0082*/ 	.short	0x0101


	//----- nvinfo : EIATTR_VRC_CTA_INIT_COUNT
	.align		4
        /*0084*/ 	.byte	0x02, 0x4a
	.zero		1
	.zero		1


	//----- nvinfo : EIATTR_EXIT_INSTR_OFFSETS
	.align		4
        /*0088*/ 	.byte	0x04, 0x1c
        /*008a*/ 	.short	(.L_53 - .L_52)


	//   ....[0]....
.L_52:
        /*008c*/ 	.word	0x000002f0


	//   ....[1]....
        /*0090*/ 	.word	0x00000e80


	//----- nvinfo : EIATTR_CRS_STACK_SIZE
	.align		4
.L_53:
        /*0094*/ 	.byte	0x04, 0x1e
        /*0096*/ 	.short	(.L_55 - .L_54)
.L_54:
        /*0098*/ 	.word	0x00000000


	//----- nvinfo : EIATTR_CBANK_PARAM_SIZE
	.align		4
.L_55:
        /*009c*/ 	.byte	0x03, 0x19
        /*009e*/ 	.short	0x0038


	//----- nvinfo : EIATTR_PARAM_CBANK
	.align		4
        /*00a0*/ 	.byte	0x04, 0x0a
        /*00a2*/ 	.short	(.L_57 - .L_56)
	.align		4
.L_56:
        /*00a4*/ 	.word	index@(.nv.constant0._Z10phiToForcePdS_S_S_idd)
        /*00a8*/ 	.short	0x0380
        /*00aa*/ 	.short	0x0038


	//----- nvinfo : EIATTR_SW_WAR
	.align		4
.L_57:
        /*00ac*/ 	.byte	0x04, 0x36
        /*00ae*/ 	.short	(.L_59 - .L_58)
.L_58:
        /*00b0*/ 	.word	0x00000008
.L_59:


//--------------------- .nv.callgraph             --------------------------
	.section	.nv.callgraph,"",@"SHT_CUDA_CALLGRAPH"
	.align	4
	.sectionentsize	8
	.align		4
        /*0000*/ 	.word	0x00000000
	.align		4
        /*0004*/ 	.word	0xffffffff
	.align		4
        /*0008*/ 	.word	0x00000000
	.align		4
        /*000c*/ 	.word	0xfffffffe
	.align		4
        /*0010*/ 	.word	0x00000000
	.align		4
        /*0014*/ 	.word	0xfffffffd
	.align		4
        /*0018*/ 	.word	0x00000000
	.align		4
        /*001c*/ 	.word	0xfffffffc


//--------------------- .text._Z6overk2Pdiii      --------------------------
	.section	.text._Z6overk2Pdiii,"ax",@progbits
	.align	128
        .global         _Z6overk2Pdiii
        .type           _Z6overk2Pdiii,@function
        .size           _Z6overk2Pdiii,(.L_x_25 - _Z6overk2Pdiii)
        .other          _Z6overk2Pdiii,@"STO_CUDA_ENTRY STV_DEFAULT"
_Z6overk2Pdiii:
.text._Z6overk2Pdiii:
[----:B------:R-:W-:Y:S01]  /*0000*/  LDC R1, c[0x0][0x37c] ;  /* 0x0000df00ff017b82 */ /* 0x000fe20000000800 */
[----:B------:R-:W0:Y:S07]  /*0010*/  S2R R26, SR_CTAID.X ;  /* 0x00000000001a7919 */ /* 0x000e2e0000002500 */
[----:B------:R-:W1:Y:S01]  /*0020*/  LDC R5, c[0x0][0x390] ;  /* 0x0000e400ff057b82 */ /* 0x000e620000000800 */
[----:B------:R-:W2:Y:S01]  /*0030*/  LDCU.64 UR6, c[0x0][0x388] ;  /* 0x00007100ff0677ac */ /* 0x000ea20008000a00 */
[----:B------:R-:W0:Y:S01]  /*0040*/  S2R R3, SR_TID.X ;  /* 0x0000000000037919 */ /* 0x000e220000002100 */
[----:B------:R-:W0:Y:S01]  /*0050*/  LDCU UR5, c[0x0][0x360] ;  /* 0x00006c00ff0577ac */ /* 0x000e220008000800 */
[----:B--2---:R-:W-:-:S06]  /*0060*/  UIMAD UR4, UR7, UR6, URZ ;  /* 0x00000006070472a4 */ /* 0x004fcc000f8e02ff */
[----:B-1----:R-:W-:Y:S02]  /*0070*/  IMAD R2, R5, UR4, RZ ;  /* 0x0000000405027c24 */ /* 0x002fe4000f8e02ff */
[----:B0-----:R-:W-:-:S05]  /*0080*/  IMAD R26, R26, UR5, R3 ;  /* 0x000000051a1a7c24 */ /* 0x001fca000f8e0203 */
[----:B------:R-:W-:-:S13]  /*0090*/  ISETP.GE.AND P0, PT, R26, R2, PT ;  /* 0x000000021a00720c */ /* 0x000fda0003f06270 */
[----:B------:R-:W-:Y:S05]  /*00a0*/  @P0 EXIT ;  /* 0x000000000000094d */ /* 0x000fea0003800000 */
[----:B------:R-:W0:Y:S01]  /*00b0*/  LDC R3, c[0x0][0x390] ;  /* 0x0000e400ff037b82 */ /* 0x000e220000000800 */
[----:B------:R-:W1:Y:S01]  /*00c0*/  LDCU UR4, c[0x0][0x370] ;  /* 0x00006e00ff0477ac */ /* 0x000e620008000800 */
[----:B------:R-:W-:Y:S01]  /*00d0*/  IMAD R5, R5, UR7, RZ ;  /* 0x0000000705057c24 */ /* 0x000fe2000f8e02ff */
[----:B------:R-:W2:Y:S05]  /*00e0*/  LDCU.64 UR8, c[0x0][0x358] ;  /* 0x00006b00ff0877ac */ /* 0x000eaa0008000a00 */
[----:B------:R-:W3:Y:S01]  /*00f0*/  LDC R4, c[0x0][0x38c] ;  /* 0x0000e300ff047b82 */ /* 0x000ee20000000800 */
[----:B------:R-:W4:Y:S07]  /*0100*/  LDCU UR6, c[0x0][0x388] ;  /* 0x00007100ff0677ac */ /* 0x000f2e0008000800 */
[----:B------:R-:W0:Y:S01]  /*0110*/  LDC.64 R6, c[0x0][0x380] ;  /* 0x0000e000ff067b82 */ /* 0x000e220000000a00 */
[----:B-1----:R-:W-:-:S12]  /*0120*/  UIMAD UR4, UR5, UR4, URZ ;  /* 0x00000004050472a4 */ /* 0x002fd8000f8e02ff */
.L_x_6:
[----:B------:R-:W-:Y:S01]  /*0130*/  ISETP.NE.AND P0, PT, R26, RZ, PT ;  /* 0x000000ff1a00720c */ /* 0x000fe20003f05270 */
[----:B------:R-:W-:-:S12]  /*0140*/  BSSY.RECONVERGENT B0, `(.L_x_0) ;  /* 0x000008b000007945 */ /* 0x000fd80003800200 */
[----:B-1----:R-:W-:Y:S05]  /*0150*/  @!P0 BRA `(.L_x_1) ;  /* 0x0000000800248947 */ /* 0x002fea0003800000 */
[----:B------:R-:W-:Y:S01]  /*0160*/  IMAD.SHL.U32 R9, R26, 0x2, RZ ;  /* 0x000000021a097824 */ /* 0x000fe200078e00ff */
[----:B0-----:R-:W-:-:S03]  /*0170*/  IABS R11, R3 ;  /* 0x00000003000b7213 */ /* 0x001fc60000000000 */
[----:B------:R-:W-:Y:S01]  /*0180*/  IMAD.WIDE R8, R9, 0x8, R6 ;  /* 0x0000000809087825 */ /* 0x000fe200078e0206 */
[----:B------:R-:W0:Y:S04]  /*0190*/  I2F.RP R0, R11 ;  /* 0x0000000b00007306 */ /* 0x000e280000209400 */
[----:B--2---:R-:W2:Y:S04]  /*01a0*/  LDG.E.64 R14, desc[UR8][R8.64] ;  /* 0x00000008080e7981 */ /* 0x004ea8000c1e1b00 */
[----:B0-----:R-:W0:Y:S02]  /*01b0*/  MUFU.RCP R0, R0 ;  /* 0x0000000000007308 */ /* 0x001e240000001000 */
[----:B0-----:R-:W-:-:S06]  /*01c0*/  VIADD R12, R0, 0xffffffe ;  /* 0x0ffffffe000c7836 */ /* 0x001fcc0000000000 */
[----:B------:R0:W1:Y:S01]  /*01d0*/  F2I.FTZ.U32.TRUNC.NTZ R13, R12 ;  /* 0x0000000c000d7305 */ /* 0x000062000021f000 */
[----:B---3--:R-:W-:Y:S02]  /*01e0*/  IABS R0, R4 ;  /* 0x0000000400007213 */ /* 0x008fe40000000000 */
[----:B------:R-:W-:Y:S01]  /*01f0*/  IABS R16, R26 ;  /* 0x0000001a00107213 */ /* 0x000fe20000000000 */
[----:B0-----:R-:W-:Y:S02]  /*0200*/  IMAD.MOV.U32 R12, RZ, RZ, RZ ;  /* 0x000000ffff0c7224 */ /* 0x001fe400078e00ff */
[----:B-1----:R-:W-:-:S04]  /*0210*/  IMAD.MOV R10, RZ, RZ, -R13 ;  /* 0x000000ffff0a7224 */ /* 0x002fc800078e0a0d */
[----:B------:R-:W-:Y:S01]  /*0220*/  IMAD R17, R10, R11, RZ ;  /* 0x0000000b0a117224 */ /* 0x000fe200078e02ff */
[----:B------:R-:W0:Y:S03]  /*0230*/  I2F.RP R20, R0 ;  /* 0x0000000000147306 */ /* 0x000e260000209400 */
[----:B------:R-:W-:Y:S01]  /*0240*/  IMAD.HI.U32 R13, R13, R17, R12 ;  /* 0x000000110d0d7227 */ /* 0x000fe200078e000c */
[----:B------:R-:W-:-:S04]  /*0250*/  IABS R17, R5 ;  /* 0x0000000500117213 */ /* 0x000fc80000000000 */
[----:B------:R-:W1:Y:S01]  /*0260*/  I2F.RP R19, R17 ;  /* 0x0000001100137306 */ /* 0x000e620000209400 */
[----:B------:R-:W-:-:S04]  /*0270*/  IMAD.HI.U32 R18, R13, R16, RZ ;  /* 0x000000100d127227 */ /* 0x000fc800078e00ff */
[----:B------:R-:W-:-:S04]  /*0280*/  IMAD.MOV R10, RZ, RZ, -R18 ;  /* 0x000000ffff0a7224 */ /* 0x000fc800078e0a12 */
[C---:B------:R-:W-:Y:S01]  /*0290*/  IMAD R10, R11.reuse, R10, R16 ;  /* 0x0000000a0b0a7224 */ /* 0x040fe200078e0210 */
[----:B0-----:R-:W0:Y:S04]  /*02a0*/  MUFU.RCP R20, R20 ;  /* 0x0000001400147308 */ /* 0x001e280000001000 */
[----:B------:R-:W-:-:S04]  /*02b0*/  ISETP.GT.U32.AND P1, PT, R11, R10, PT ;  /* 0x0000000a0b00720c */ /* 0x000fc80003f24070 */
[----:B-1----:R-:W1:Y:S09]  /*02c0*/  MUFU.RCP R19, R19 ;  /* 0x0000001300137308 */ /* 0x002e720000001000 */
[----:B------:R-:W-:Y:S02]  /*02d0*/  @!P1 IMAD.IADD R10, R10, 0x1, -R11 ;  /* 0x000000010a0a9824 */ /* 0x000fe400078e0a0b */
[----:B0-----:R-:W-:-:S03]  /*02e0*/  VIADD R21, R20, 0xffffffe ;  /* 0x0ffffffe14157836 */ /* 0x001fc60000000000 */
[----:B------:R-:W-:Y:S02]  /*02f0*/  ISETP.GE.U32.AND P0, PT, R10, R11, PT ;  /* 0x0000000b0a00720c */ /* 0x000fe40003f06070 */
[----:B------:R-:W0:Y:S01]  /*0300*/  F2I.FTZ.U32.TRUNC.NTZ R11, R21 ;  /* 0x00000015000b7305 */ /* 0x000e22000021f000 */
[----:B------:R-:W-:Y:S02]  /*0310*/  LOP3.LUT R10, R26, R3, RZ, 0x3c, !PT ;  /* 0x000000031a0a7212 */ /* 0x000fe400078e3cff */
[----:B-1----:R-:W-:Y:S01]  /*0320*/  IADD3 R12, PT, PT, R19, 0xffffffe, RZ ;  /* 0x0ffffffe130c7810 */ /* 0x002fe20007ffe0ff */
[----:B------:R-:W-:Y:S01]  /*0330*/  @!P1 VIADD R18, R18, 0x1 ;  /* 0x0000000112129836 */ /* 0x000fe20000000000 */
[----:B------:R-:W-:Y:S02]  /*0340*/  ISETP.GE.AND P2, PT, R10, RZ, PT ;  /* 0x000000ff0a00720c */ /* 0x000fe40003f46270 */
[----:B------:R-:W-:Y:S01]  /*0350*/  ISETP.NE.AND P1, PT, R3, RZ, PT ;  /* 0x000000ff0300720c */ /* 0x000fe20003f25270 */
[----:B------:R-:W1:Y:S03]  /*0360*/  F2I.FTZ.U32.TRUNC.NTZ R13, R12 ;  /* 0x0000000c000d7305 */ /* 0x000e66000021f000 */
[----:B------:R-:W-:-:S02]  /*0370*/  @P0 VIADD R18, R18, 0x1 ;  /* 0x0000000112120836 */ /* 0x000fc40000000000 */
[----:B0-----:R-:W-:Y:S02]  /*0380*/  IMAD.MOV R19, RZ, RZ, -R11 ;  /* 0x000000ffff137224 */ /* 0x001fe400078e0a0b */
[----:B------:R-:W-:-:S03]  /*0390*/  IMAD.MOV.U32 R10, RZ, RZ, RZ ;  /* 0x000000ffff0a7224 */ /* 0x000fc600078e00ff */
[----:B------:R-:W-:Y:S02]  /*03a0*/  @!P2 IMAD.MOV R18, RZ, RZ, -R18 ;  /* 0x000000ffff12a224 */ /* 0x000fe400078e0a12 */
[----:B------:R-:W-:Y:S01]  /*03b0*/  @!P1 LOP3.LUT R18, RZ, R3, RZ, 0x33, !PT ;  /* 0x00000003ff129212 */ /* 0x000fe200078e33ff */
[----:B------:R-:W-:Y:S02]  /*03c0*/  IMAD R19, R19, R0, RZ ;  /* 0x0000000013137224 */ /* 0x000fe400078e02ff */
[----:B-1----:R-:W-:Y:S01]  /*03d0*/  IMAD.MOV R12, RZ, RZ, -R13 ;  /* 0x000000ffff0c7224 */ /* 0x002fe200078e0a0d */
[----:B------:R-:W-:Y:S01]  /*03e0*/  IABS R20, R18 ;  /* 0x0000001200147213 */ /* 0x000fe20000000000 */
[----:B------:R-:W-:-:S04]  /*03f0*/  IMAD.HI.U32 R10, R11, R19, R10 ;  /* 0x000000130b0a7227 */ /* 0x000fc800078e000a */
[----:B------:R-:W-:Y:S02]  /*0400*/  IMAD R11, R12, R17, RZ ;  /* 0x000000110c0b7224 */ /* 0x000fe400078e02ff */
[----:B------:R-:W-:Y:S02]  /*0410*/  HFMA2 R12, -RZ, RZ, 0, 0 ;  /* 0x00000000ff0c7431 */ /* 0x000fe400000001ff */
[----:B------:R-:W-:-:S04]  /*0420*/  IMAD.MOV.U32 R19, RZ, RZ, R20 ;  /* 0x000000ffff137224 */ /* 0x000fc800078e0014 */
[----:B------:R-:W-:Y:S01]  /*0430*/  IMAD.HI.U32 R10, R10, R19, RZ ;  /* 0x000000130a0a7227 */ /* 0x000fe200078e00ff */
[----:B------:R-:W-:-:S03]  /*0440*/  IABS R20, R5 ;  /* 0x0000000500147213 */ /* 0x000fc60000000000 */
[----:B------:R-:W-:-:S04]  /*0450*/  IMAD.HI.U32 R13, R13, R11, R12 ;  /* 0x0000000b0d0d7227 */ /* 0x000fc800078e000c */
[----:B------:R-:W-:Y:S02]  /*0460*/  IMAD.MOV R11, RZ, RZ, -R10 ;  /* 0x000000ffff0b7224 */ /* 0x000fe400078e0a0a */
[----:B------:R-:W-:Y:S02]  /*0470*/  IMAD.MOV R20, RZ, RZ, -R20 ;  /* 0x000000ffff147224 */ /* 0x000fe400078e0a14 */
[C---:B------:R-:W-:Y:S02]  /*0480*/  IMAD R11, R0.reuse, R11, R19 ;  /* 0x0000000b000b7224 */ /* 0x040fe400078e0213 */
[----:B------:R-:W-:Y:S02]  /*0490*/  IMAD.MOV.U32 R10, RZ, RZ, R20 ;  /* 0x000000ffff0a7224 */ /* 0x000fe400078e0014 */
[----:B------:R-:W-:Y:S01]  /*04a0*/  IMAD.HI.U32 R13, R13, R16, RZ ;  /* 0x000000100d0d7227 */ /* 0x000fe200078e00ff */
[----:B------:R-:W-:-:S03]  /*04b0*/  ISETP.GT.U32.AND P1, PT, R0, R11, PT ;  /* 0x0000000b0000720c */ /* 0x000fc60003f24070 */
[----:B------:R-:W-:-:S05]  /*04c0*/  IMAD R16, R13, R10, R16 ;  /* 0x0000000a0d107224 */ /* 0x000fca00078e0210 */
[----:B------:R-:W-:-:S05]  /*04d0*/  ISETP.GT.U32.AND P0, PT, R17, R16, PT ;  /* 0x000000101100720c */ /* 0x000fca0003f04070 */
[----:B------:R-:W-:-:S05]  /*04e0*/  @!P1 IMAD.IADD R11, R11, 0x1, -R0 ;  /* 0x000000010b0b9824 */ /* 0x000fca00078e0a00 */
[----:B------:R-:W-:-:S03]  /*04f0*/  ISETP.GT.U32.AND P5, PT, R0, R11, PT ;  /* 0x0000000b0000720c */ /* 0x000fc60003fa4070 */
[----:B------:R-:W-:Y:S01]  /*0500*/  @!P0 IMAD.IADD R16, R16, 0x1, -R17 ;  /* 0x0000000110108824 */ /* 0x000fe200078e0a11 */
[----:B------:R-:W-:Y:S02]  /*0510*/  ISETP.GE.AND P2, PT, R18, RZ, PT ;  /* 0x000000ff1200720c */ /* 0x000fe40003f46270 */
[----:B------:R-:W-:Y:S02]  /*0520*/  ISETP.NE.AND P4, PT, R4, RZ, PT ;  /* 0x000000ff0400720c */ /* 0x000fe40003f85270 */
[----:B------:R-:W-:Y:S02]  /*0530*/  ISETP.GE.U32.AND P1, PT, R16, R17, PT ;  /* 0x000000111000720c */ /* 0x000fe40003f26070 */
[----:B------:R-:W-:-:S03]  /*0540*/  LOP3.LUT R10, R26, R5, RZ, 0x3c, !PT ;  /* 0x000000051a0a7212 */ /* 0x000fc600078e3cff */
[----:B------:R-:W-:Y:S01]  /*0550*/  @!P5 IADD3 R11, PT, PT, R11, -R0, RZ ;  /* 0x800000000b0bd210 */ /* 0x000fe20007ffe0ff */
[----:B------:R-:W-:Y:S01]  /*0560*/  @!P0 VIADD R13, R13, 0x1 ;  /* 0x000000010d0d8836 */ /* 0x000fe20000000000 */
[----:B------:R-:W-:Y:S02]  /*0570*/  ISETP.GE.AND P3, PT, R10, RZ, PT ;  /* 0x000000ff0a00720c */ /* 0x000fe40003f66270 */
[----:B------:R-:W-:Y:S01]  /*0580*/  ISETP.NE.AND P0, PT, R5, RZ, PT ;  /* 0x000000ff0500720c */ /* 0x000fe20003f05270 */
[----:B------:R-:W-:-:S03]  /*0590*/  IMAD.MOV.U32 R19, RZ, RZ, R11 ;  /* 0x000000ffff137224 */ /* 0x000fc600078e000b */
[----:B------:R-:W-:Y:S02]  /*05a0*/  @P1 VIADD R13, R13, 0x1 ;  /* 0x000000010d0d1836 */ /* 0x000fe40000000000 */
[----:B------:R-:W-:Y:S01]  /*05b0*/  @!P2 IMAD.MOV R19, RZ, RZ, -R19 ;  /* 0x000000ffff13a224 */ /* 0x000fe200078e0a13 */
[----:B------:R-:W-:Y:S01]  /*05c0*/  @!P4 LOP3.LUT R19, RZ, R4, RZ, 0x33, !PT ;  /* 0x00000004ff13c212 */ /* 0x000fe200078e33ff */
[----:B------:R-:W-:-:S04]  /*05d0*/  IMAD.MOV.U32 R0, RZ, RZ, R13 ;  /* 0x000000ffff007224 */ /* 0x000fc800078e000d */
[----:B------:R-:W-:Y:S02]  /*05e0*/  IMAD.SHL.U32 R11, R19, 0x2, RZ ;  /* 0x00000002130b7824 */ /* 0x000fe400078e00ff */
[----:B------:R-:W-:Y:S01]  /*05f0*/  @!P3 IMAD.MOV R0, RZ, RZ, -R0 ;  /* 0x000000ffff00b224 */ /* 0x000fe200078e0a00 */
[----:B------:R-:W-:Y:S02]  /*0600*/  @!P0 LOP3.LUT R0, RZ, R5, RZ, 0x33, !PT ;  /* 0x00000005ff008212 */ /* 0x000fe400078e33ff */
[----:B------:R-:W-:Y:S02]  /*0610*/  ISETP.GE.AND P0, PT, R11, R4, PT ;  /* 0x000000040b00720c */ /* 0x000fe40003f06270 */
[----:B------:R-:W-:-:S04]  /*0620*/  SHF.L.U32 R10, R0, 0x1, RZ ;  /* 0x00000001000a7819 */ /* 0x000fc800000006ff */
[----:B----4-:R-:W-:-:S07]  /*0630*/  ISETP.GE.AND P1, PT, R10, UR6, PT ;  /* 0x000000060a007c0c */ /* 0x010fce000bf26270 */
[----:B------:R-:W-:-:S04]  /*0640*/  @P0 IMAD.IADD R19, R4, 0x1, -R19 ;  /* 0x0000000104130824 */ /* 0x000fc800078e0a13 */
[----:B------:R-:W0:Y:S02]  /*0650*/  I2F.F64 R10, R19 ;  /* 0x00000013000a7312 */ /* 0x000e240000201c00 */
[----:B------:R-:W-:Y:S01]  /*0660*/  @P1 IADD3 R0, PT, PT, -R0, UR6, RZ ;  /* 0x0000000600001c10 */ /* 0x000fe2000fffe1ff */
[----:B------:R-:W-:-:S05]  /*0670*/  IMAD.MOV R18, RZ, RZ, -R18 ;  /* 0x000000ffff127224 */ /* 0x000fca00078e0a12 */
[----:B------:R-:W1:Y:S01]  /*0680*/  I2F.F64 R16, R0 ;  /* 0x0000000000107312 */ /* 0x000e620000201c00 */
[----:B------:R-:W-:Y:S01]  /*0690*/  IMAD R18, R3, R18, R26 ;  /* 0x0000001203127224 */ /* 0x000fe200078e021a */
[----:B0-----:R-:W-:-:S06]  /*06a0*/  DMUL R12, R10, R10 ;  /* 0x0000000a0a0c7228 */ /* 0x001fcc0000000000 */
[----:B------:R-:W0:Y:S02]  /*06b0*/  I2F.F64 R10, R18 ;  /* 0x00000012000a7312 */ /* 0x000e240000201c00 */
[----:B-1----:R-:W-:-:S08]  /*06c0*/  DFMA R12, R16, R16, R12 ;  /* 0x00000010100c722b */ /* 0x002fd0000000000c */
[----:B0-----:R-:W-:-:S06]  /*06d0*/  DFMA R10, R10, R10, R12 ;  /* 0x0000000a0a0a722b */ /* 0x001fcc000000000c */
[----:B------:R-:W0:Y:S01]  /*06e0*/  MUFU.RCP64H R13, R11 ;  /* 0x0000000b000d7308 */ /* 0x000e220000001800 */
[----:B------:R-:W-:-:S06]  /*06f0*/  IMAD.MOV.U32 R12, RZ, RZ, 0x1 ;  /* 0x00000001ff0c7424 */ /* 0x000fcc00078e00ff */
[----:B0-----:R-:W-:-:S08]  /*0700*/  DFMA R16, -R10, R12, 1 ;  /* 0x3ff000000a10742b */ /* 0x001fd0000000010c */
[----:B------:R-:W-:-:S08]  /*0710*/  DFMA R16, R16, R16, R16 ;  /* 0x000000101010722b */ /* 0x000fd00000000010 */
[----:B------:R-:W-:-:S08]  /*0720*/  DFMA R16, R12, R16, R12 ;  /* 0x000000100c10722b */ /* 0x000fd0000000000c */
[----:B------:R-:W-:-:S08]  /*0730*/  DFMA R12, -R10, R16, 1 ;  /* 0x3ff000000a0c742b */ /* 0x000fd00000000110 */
[----:B------:R-:W-:-:S08]  /*0740*/  DFMA R12, R16, R12, R16 ;  /* 0x0000000c100c722b */ /* 0x000fd00000000010 */
[----:B--2---:R-:W-:-:S08]  /*0750*/  DMUL R16, R14, R12 ;  /* 0x0000000c0e107228 */ /* 0x004fd00000000000 */
[----:B------:R-:W-:-:S08]  /*0760*/  DFMA R18, -R10, R16, R14 ;  /* 0x000000100a12722b */ /* 0x000fd0000000010e */
[----:B------:R-:W-:Y:S01]  /*0770*/  DFMA R12, R12, R18, R16 ;  /* 0x000000120c0c722b */ /* 0x000fe20000000010 */
[----:B------:R-:W-:-:S09]  /*0780*/  FSETP.GEU.AND P1, PT, |R15|, 6.5827683646048100446e-37, PT ;  /* 0x036000000f00780b */ /* 0x000fd20003f2e200 */
[----:B------:R-:W-:-:S05]  /*0790*/  FFMA R0, RZ, R11, R13 ;  /* 0x0000000bff007223 */ /* 0x000fca000000000d */
[----:B------:R-:W-:Y:S01]  /*07a0*/  FSETP.GT.AND P0, PT, |R0|, 1.469367938527859385e-39, PT ;  /* 0x001000000000780b */ /* 0x000fe20003f04200 */
[----:B------:R-:W-:-:S12]  /*07b0*/  BSSY.RECONVERGENT B1, `(.L_x_2) ;  /* 0x000000a000017945 */ /* 0x000fd80003800200 */
[----:B------:R-:W-:Y:S05]  /*07c0*/  @P0 BRA P1, `(.L_x_3) ;  /* 0x0000000000200947 */ /* 0x000fea0000800000 */
[----:B------:R-:W-:Y:S01]  /*07d0*/  IMAD.MOV.U32 R12, RZ, RZ, R14 ;  /* 0x000000ffff0c7224 */ /* 0x000fe200078e000e */
[----:B------:R-:W-:Y:S01]  /*07e0*/  MOV R17, R11 ;  /* 0x0000000b00117202 */ /* 0x000fe20000000f00 */
[----:B------:R-:W-:Y:S01]  /*07f0*/  IMAD.MOV.U32 R13, RZ, RZ, R15 ;  /* 0x000000ffff0d7224 */ /* 0x000fe200078e000f */
[----:B------:R-:W-:Y:S01]  /*0800*/  MOV R0, 0x830 ;  /* 0x0000083000007802 */ /* 0x000fe20000000f00 */
[----:B------:R-:W-:-:S07]  /*0810*/  IMAD.MOV.U32 R16, RZ, RZ, R10 ;  /* 0x000000ffff107224 */ /* 0x000fce00078e000a */
[----:B------:R-:W-:Y:S05]  /*0820*/  CALL.REL.NOINC `($__internal_0_$__cuda_sm20_div_rn_f64_full) ;  /* 0x0000000000847944 */ /* 0x000fea0003c00000 */
[----:B------:R-:W-:Y:S02]  /*0830*/  IMAD.MOV.U32 R12, RZ, RZ, R14 ;  /* 0x000000ffff0c7224 */ /* 0x000fe400078e000e */
[----:B------:R-:W-:-:S07]  /*0840*/  IMAD.MOV.U32 R13, RZ, RZ, R15 ;  /* 0x000000ffff0d7224 */ /* 0x000fce00078e000f */
.L_x_3:
[----:B------:R-:W-:Y:S05]  /*0850*/  BSYNC.RECONVERGENT B1 ;  /* 0x0000000000017941 */ /* 0x000fea0003800200 */
.L_x_2:
[----:B------:R-:W2:Y:S01]  /*0860*/  LDG.E.64 R16, desc[UR8][R8.64+0x8] ;  /* 0x0000080808107981 */ /* 0x000ea2000c1e1b00 */
[----:B------:R-:W0:Y:S01]  /*0870*/  MUFU.RCP64H R15, R11 ;  /* 0x0000000b000f7308 */ /* 0x000e220000001800 */
[----:B------:R-:W-:Y:S01]  /*0880*/  IMAD.MOV.U32 R14, RZ, RZ, 0x1 ;  /* 0x00000001ff0e7424 */ /* 0x000fe200078e00ff */
[----:B------:R-:W-:Y:S01]  /*0890*/  BSSY.RECONVERGENT B1, `(.L_x_4) ;  /* 0x0000014000017945 */ /* 0x000fe20003800200 */
[----:B------:R1:W-:Y:S04]  /*08a0*/  STG.E.64 desc[UR8][R8.64], R12 ;  /* 0x0000000c08007986 */ /* 0x0003e8000c101b08 */
[----:B0-----:R-:W-:-:S08]  /*08b0*/  DFMA R18, -R10, R14, 1 ;  /* 0x3ff000000a12742b */ /* 0x001fd0000000010e */
[----:B------:R-:W-:-:S08]  /*08c0*/  DFMA R18, R18, R18, R18 ;  /* 0x000000121212722b */ /* 0x000fd00000000012 */
[----:B------:R-:W-:-:S08]  /*08d0*/  DFMA R18, R14, R18, R14 ;  /* 0x000000120e12722b */ /* 0x000fd0000000000e */
[----:B------:R-:W-:-:S08]  /*08e0*/  DFMA R14, -R10, R18, 1 ;  /* 0x3ff000000a0e742b */ /* 0x000fd00000000112 */
[----:B------:R-:W-:-:S08]  /*08f0*/  DFMA R20, R18, R14, R18 ;  /* 0x0000000e1214722b */ /* 0x000fd00000000012 */
[----:B--2---:R-:W-:Y:S01]  /*0900*/  DMUL R14, R20, R16 ;  /* 0x00000010140e7228 */ /* 0x004fe20000000000 */
[----:B------:R-:W-:-:S07]  /*0910*/  FSETP.GEU.AND P1, PT, |R17|, 6.5827683646048100446e-37, PT ;  /* 0x036000001100780b */ /* 0x000fce0003f2e200 */
[----:B------:R-:W-:-:S08]  /*0920*/  DFMA R18, -R10, R14, R16 ;  /* 0x0000000e0a12722b */ /* 0x000fd00000000110 */
[----:B------:R-:W-:-:S10]  /*0930*/  DFMA R14, R20, R18, R14 ;  /* 0x00000012140e722b */ /* 0x000fd4000000000e */
[----:B------:R-:W-:-:S05]  /*0940*/  FFMA R0, RZ, R11, R15 ;  /* 0x0000000bff007223 */ /* 0x000fca000000000f */
[----:B------:R-:W-:-:S13]  /*0950*/  FSETP.GT.AND P0, PT, |R0|, 1.469367938527859385e-39, PT ;  /* 0x001000000000780b */ /* 0x000fda0003f04200 */
[----:B-1----:R-:W-:Y:S05]  /*0960*/  @P0 BRA P1, `(.L_x_5) ;  /* 0x0000000000180947 */ /* 0x002fea0000800000 */
[----:B------:R-:W-:Y:S01]  /*0970*/  IMAD.MOV.U32 R12, RZ, RZ, R16 ;  /* 0x000000ffff0c7224 */ /* 0x000fe200078e0010 */
[----:B------:R-:W-:Y:S01]  /*0980*/  MOV R0, 0x9d0 ;  /* 0x000009d000007802 */ /* 0x000fe20000000f00 */
[----:B------:R-:W-:Y:S01]  /*0990*/  IMAD.MOV.U32 R13, RZ, RZ, R17 ;  /* 0x000000ffff0d7224 */ /* 0x000fe200078e0011 */
[----:B------:R-:W-:Y:S01]  /*09a0*/  MOV R17, R11 ;  /* 0x0000000b00117202 */ /* 0x000fe20000000f00 */
[----:B------:R-:W-:-:S07]  /*09b0*/  IMAD.MOV.U32 R16, RZ, RZ, R10 ;  /* 0x000000ffff107224 */ /* 0x000fce00078e000a */
[----:B------:R-:W-:Y:S05]  /*09c0*/  CALL.REL.NOINC `($__internal_0_$__cuda_sm20_div_rn_f64_full) ;  /* 0x00000000001c7944 */ /* 0x000fea0003c00000 */
.L_x_5:
[----:B------:R-:W-:Y:S05]  /*09d0*/  BSYNC.RECONVERGENT B1 ;  /* 0x0000000000017941 */ /* 0x000fea0003800200 */
.L_x_4:
[----:B------:R1:W-:Y:S02]  /*09e0*/  STG.E.64 desc[UR8][R8.64+0x8], R14 ;  /* 0x0000080e08007986 */ /* 0x0003e4000c101b08 */
.L_x_1:
[----:B--2-4-:R-:W-:Y:S05]  /*09f0*/  BSYNC.RECONVERGENT B0 ;  /* 0x0000000000007941 */ /* 0x014fea0003800200 */
.L_x_0:
[----:B------:R-:W-:-:S05]  /*0a00*/  VIADD R26, R26, UR4 ;  /* 0x000000041a1a7c36 */ /* 0x000fca0008000000 */
[----:B------:R-:W-:-:S13]  /*0a10*/  ISETP.GE.AND P0, PT, R26, R2, PT ;  /* 0x000000021a00720c */ /* 0x000fda0003f06270 */
[----:B------:R-:W-:Y:S05]  /*0a20*/  @!P0 BRA `(.L_x_6) ;  /* 0xfffffff400c08947 */ /* 0x000fea000383ffff */
[----:B------:R-:W-:Y:S05]  /*0a30*/  EXIT ;  /* 0x000000000000794d */ /* 0x000fea0003800000 */
        .weak           $__internal_0_$__cuda_sm20_div_rn_f64_full
        .type           $__internal_0_$__cuda_sm20_div_rn_f64_full,@function
        .size           $__internal_0_$__cuda_sm20_div_rn_f64_full,(.L_x_25 - $__internal_0_$__cuda_sm20_div_rn_f64_full)
$__internal_0_$__cuda_sm20_div_rn_f64_full:
[----:B------:R-:W-:Y:S01]  /*0a40*/  FSETP.GEU.AND P2, PT, |R13|, 1.469367938527859385e-39, PT ;  /* 0x001000000d00780b */ /* 0x000fe20003f4e200 */
[----:B------:R-:W-:Y:S01]  /*0a50*/  IMAD.MOV.U32 R28, RZ, RZ, 0x1ca00000 ;  /* 0x1ca00000ff1c7424 */ /* 0x000fe200078e00ff */
[C---:B------:R-:W-:Y:S01]  /*0a60*/  FSETP.GEU.AND P0, PT, |R17|.reuse, 1.469367938527859385e-39, PT ;  /* 0x001000001100780b */ /* 0x040fe20003f0e200 */
[----:B------:R-:W-:Y:S01]  /*0a70*/  IMAD.MOV.U32 R20, RZ, RZ, 0x1 ;  /* 0x00000001ff147424 */ /* 0x000fe200078e00ff */
[----:B------:R-:W-:Y:S01]  /*0a80*/  LOP3.LUT R14, R17, 0x800fffff, RZ, 0xc0, !PT ;  /* 0x800fffff110e7812 */ /* 0x000fe200078ec0ff */
[----:B------:R-:W-:Y:S01]  /*0a90*/  BSSY.RECONVERGENT B2, `(.L_x_7) ;  /* 0x0000052000027945 */ /* 0x000fe20003800200 */
[----:B------:R-:W-:Y:S02]  /*0aa0*/  LOP3.LUT R27, R13, 0x7ff00000, RZ, 0xc0, !PT ;  /* 0x7ff000000d1b7812 */ /* 0x000fe400078ec0ff */
[----:B------:R-:W-:Y:S01]  /*0ab0*/  LOP3.LUT R15, R14, 0x3ff00000, RZ, 0xfc, !PT ;  /* 0x3ff000000e0f7812 */ /* 0x000fe200078efcff */
[----:B------:R-:W-:Y:S01]  /*0ac0*/  IMAD.MOV.U32 R14, RZ, RZ, R16 ;  /* 0x000000ffff0e7224 */ /* 0x000fe200078e0010 */
[----:B------:R-:W-:-:S03]  /*0ad0*/  LOP3.LUT R29, R17, 0x7ff00000, RZ, 0xc0, !PT ;  /* 0x7ff00000111d7812 */ /* 0x000fc600078ec0ff */
[----:B------:R-:W-:Y:S01]  /*0ae0*/  @!P2 LOP3.LUT R18, R17, 0x7ff00000, RZ, 0xc0, !PT ;  /* 0x7ff000001112a812 */ /* 0x000fe200078ec0ff */
[----:B------:R-:W-:Y:S01]  /*0af0*/  @!P2 IMAD.MOV.U32 R22, RZ, RZ, RZ ;  /* 0x000000ffff16a224 */ /* 0x000fe200078e00ff */
[----:B------:R-:W-:Y:S01]  /*0b00*/  @!P0 DMUL R14, R16, 8.98846567431157953865e+307 ;  /* 0x7fe00000100e8828 */ /* 0x000fe20000000000 */
[C---:B------:R-:W-:Y:S02]  /*0b10*/  ISETP.GE.U32.AND P1, PT, R27.reuse, R29, PT ;  /* 0x0000001d1b00720c */ /* 0x040fe40003f26070 */
[----:B------:R-:W-:Y:S01]  /*0b20*/  @!P2 ISETP.GE.U32.AND P3, PT, R27, R18, PT ;  /* 0x000000121b00a20c */ /* 0x000fe20003f66070 */
[----:B------:R-:W-:Y:S01]  /*0b30*/  IMAD.MOV.U32 R18, RZ, RZ, R12 ;  /* 0x000000ffff127224 */ /* 0x000fe200078e000c */
[C---:B------:R-:W-:Y:S01]  /*0b40*/  SEL R19, R28.reuse, 0x63400000, !P1 ;  /* 0x634000001c137807 */ /* 0x040fe20004800000 */
[----:B------:R-:W0:Y:S01]  /*0b50*/  MUFU.RCP64H R21, R15 ;  /* 0x0000000f00157308 */ /* 0x000e220000001800 */
[----:B------:R-:W-:Y:S02]  /*0b60*/  @!P2 SEL R23, R28, 0x63400000, !P3 ;  /* 0x634000001c17a807 */ /* 0x000fe40005800000 */
[----:B------:R-:W-:-:S02]  /*0b70*/  LOP3.LUT R19, R19, 0x800fffff, R13, 0xf8, !PT ;  /* 0x800fffff13137812 */ /* 0x000fc400078ef80d */
[----:B------:R-:W-:Y:S02]  /*0b80*/  @!P2 LOP3.LUT R23, R23, 0x80000000, R13, 0xf8, !PT ;  /* 0x800000001717a812 */ /* 0x000fe400078ef80d */
[----:B------:R-:W-:Y:S02]  /*0b90*/  @!P0 LOP3.LUT R29, R15, 0x7ff00000, RZ, 0xc0, !PT ;  /* 0x7ff000000f1d8812 */ /* 0x000fe400078ec0ff */
[----:B------:R-:W-:-:S06]  /*0ba0*/  @!P2 LOP3.LUT R23, R23, 0x100000, RZ, 0xfc, !PT ;  /* 0x001000001717a812 */ /* 0x000fcc00078efcff */
[----:B------:R-:W-:Y:S02]  /*0bb0*/  @!P2 DFMA R18, R18, 2, -R22 ;  /* 0x400000001212a82b */ /* 0x000fe40000000816 */
[----:B0-----:R-:W-:-:S08]  /*0bc0*/  DFMA R22, R20, -R14, 1 ;  /* 0x3ff000001416742b */ /* 0x001fd0000000080e */
[----:B------:R-:W-:-:S08]  /*0bd0*/  DFMA R22, R22, R22, R22 ;  /* 0x000000161616722b */ /* 0x000fd00000000016 */
[----:B------:R-:W-:-:S08]  /*0be0*/  DFMA R22, R20, R22, R20 ;  /* 0x000000161416722b */ /* 0x000fd00000000014 */
[----:B------:R-:W-:-:S08]  /*0bf0*/  DFMA R20, R22, -R14, 1 ;  /* 0x3ff000001614742b */ /* 0x000fd0000000080e */
[----:B------:R-:W-:-:S08]  /*0c00*/  DFMA R20, R22, R20, R22 ;  /* 0x000000141614722b */ /* 0x000fd00000000016 */
[----:B------:R-:W-:-:S08]  /*0c10*/  DMUL R22, R20, R18 ;  /* 0x0000001214167228 */ /* 0x000fd00000000000 */
[----:B------:R-:W-:-:S08]  /*0c20*/  DFMA R24, R22, -R14, R18 ;  /* 0x8000000e1618722b */ /* 0x000fd00000000012 */
[----:B------:R-:W-:Y:S01]  /*0c30*/  DFMA R24, R20, R24, R22 ;  /* 0x000000181418722b */ /* 0x000fe20000000016 */
[----:B------:R-:W-:Y:S02]  /*0c40*/  MOV R22, R27 ;  /* 0x0000001b00167202 */ /* 0x000fe40000000f00 */
[----:B------:R-:W-:-:S05]  /*0c50*/  @!P2 LOP3.LUT R22, R19, 0x7ff00000, RZ, 0xc0, !PT ;  /* 0x7ff000001316a812 */ /* 0x000fca00078ec0ff */
[----:B------:R-:W-:-:S05]  /*0c60*/  VIADD R20, R22, 0xffffffff ;  /* 0xffffffff16147836 */ /* 0x000fca0000000000 */
[----:B------:R-:W-:Y:S01]  /*0c70*/  ISETP.GT.U32.AND P0, PT, R20, 0x7feffffe, PT ;  /* 0x7feffffe1400780c */ /* 0x000fe20003f04070 */
[----:B------:R-:W-:-:S05]  /*0c80*/  VIADD R20, R29, 0xffffffff ;  /* 0xffffffff1d147836 */ /* 0x000fca0000000000 */
[----:B------:R-:W-:-:S13]  /*0c90*/  ISETP.GT.U32.OR P0, PT, R20, 0x7feffffe, P0 ;  /* 0x7feffffe1400780c */ /* 0x000fda0000704470 */
[----:B------:R-:W-:Y:S05]  /*0ca0*/  @P0 BRA `(.L_x_8) ;  /* 0x00000000006c0947 */ /* 0x000fea0003800000 */
[----:B------:R-:W-:-:S04]  /*0cb0*/  LOP3.LUT R20, R17, 0x7ff00000, RZ, 0xc0, !PT ;  /* 0x7ff0000011147812 */ /* 0x000fc800078ec0ff */
[CC--:B------:R-:W-:Y:S02]  /*0cc0*/  VIADDMNMX R12, R27.reuse, -R20.reuse, 0xb9600000, !PT ;  /* 0xb96000001b0c7446 */ /* 0x0c0fe40007800914 */
[----:B------:R-:W-:Y:S02]  /*0cd0*/  ISETP.GE.U32.AND P0, PT, R27, R20, PT ;  /* 0x000000141b00720c */ /* 0x000fe40003f06070 */
[----:B------:R-:W-:Y:S02]  /*0ce0*/  VIMNMX R12, PT, PT, R12, 0x46a00000, PT ;  /* 0x46a000000c0c7848 */ /* 0x000fe40003fe0100 */
[----:B------:R-:W-:-:S05]  /*0cf0*/  SEL R13, R28, 0x63400000, !P0 ;  /* 0x634000001c0d7807 */ /* 0x000fca0004000000 */
[----:B------:R-:W-:Y:S02]  /*0d00*/  IMAD.IADD R22, R12, 0x1, -R13 ;  /* 0x000000010c167824 */ /* 0x000fe400078e0a0d */
[----:B------:R-:W-:Y:S02]  /*0d10*/  IMAD.MOV.U32 R12, RZ, RZ, RZ ;  /* 0x000000ffff0c7224 */ /* 0x000fe400078e00ff */
[----:B------:R-:W-:-:S06]  /*0d20*/  VIADD R13, R22, 0x7fe00000 ;  /* 0x7fe00000160d7836 */ /* 0x000fcc0000000000 */
[----:B------:R-:W-:-:S10]  /*0d30*/  DMUL R20, R24, R12 ;  /* 0x0000000c18147228 */ /* 0x000fd40000000000 */
[----:B------:R-:W-:-:S13]  /*0d40*/  FSETP.GTU.AND P0, PT, |R21|, 1.469367938527859385e-39, PT ;  /* 0x001000001500780b */ /* 0x000fda0003f0c200 */
[----:B------:R-:W-:Y:S05]  /*0d50*/  @P0 BRA `(.L_x_9) ;  /* 0x0000000000940947 */ /* 0x000fea0003800000 */
[----:B------:R-:W-:Y:S01]  /*0d60*/  DFMA R14, R24, -R14, R18 ;  /* 0x8000000e180e722b */ /* 0x000fe20000000012 */
[----:B------:R-:W-:-:S09]  /*0d70*/  IMAD.MOV.U32 R12, RZ, RZ, RZ ;  /* 0x000000ffff0c7224 */ /* 0x000fd200078e00ff */
[C---:B------:R-:W-:Y:S02]  /*0d80*/  FSETP.NEU.AND P0, PT, R15.reuse, RZ, PT ;  /* 0x000000ff0f00720b */ /* 0x040fe40003f0d000 */
[----:B------:R-:W-:-:S04]  /*0d90*/  LOP3.LUT R17, R15, 0x80000000, R17, 0x48, !PT ;  /* 0x800000000f117812 */ /* 0x000fc800078e4811 */
[----:B------:R-:W-:-:S07]  /*0da0*/  LOP3.LUT R13, R17, R13, RZ, 0xfc, !PT ;  /* 0x0000000d110d7212 */ /* 0x000fce00078efcff */
[----:B------:R-:W-:Y:S05]  /*0db0*/  @!P0 BRA `(.L_x_9) ;  /* 0x00000000007c8947 */ /* 0x000fea0003800000 */
[----:B------:R-:W-:Y:S01]  /*0dc0*/  IADD3 R15, PT, PT, -R22, RZ, RZ ;  /* 0x000000ff160f7210 */ /* 0x000fe20007ffe1ff */
[----:B------:R-:W-:Y:S01]  /*0dd0*/  IMAD.MOV.U32 R14, RZ, RZ, RZ ;  /* 0x000000ffff0e7224 */ /* 0x000fe200078e00ff */
[----:B------:R-:W-:-:S05]  /*0de0*/  DMUL.RP R12, R24, R12 ;  /* 0x0000000c180c7228 */ /* 0x000fca0000008000 */
[----:B------:R-:W-:-:S05]  /*0df0*/  DFMA R14, R20, -R14, R24 ;  /* 0x8000000e140e722b */ /* 0x000fca0000000018 */
[----:B------:R-:W-:Y:S02]  /*0e00*/  LOP3.LUT R17, R13, R17, RZ, 0x3c, !PT ;  /* 0x000000110d117212 */ /* 0x000fe400078e3cff */
[----:B------:R-:W-:-:S04]  /*0e10*/  IADD3 R14, PT, PT, -R22, -0x43300000, RZ ;  /* 0xbcd00000160e7810 */ /* 0x000fc80007ffe1ff */
[----:B------:R-:W-:-:S04]  /*0e20*/  FSETP.NEU.AND P0, PT, |R15|, R14, PT ;  /* 0x0000000e0f00720b */ /* 0x000fc80003f0d200 */
[----:B------:R-:W-:Y:S02]  /*0e30*/  FSEL R20, R12, R20, !P0 ;  /* 0x000000140c147208 */ /* 0x000fe40004000000 */
[----:B------:R-:W-:Y:S01]  /*0e40*/  FSEL R21, R17, R21, !P0 ;  /* 0x0000001511157208 */ /* 0x000fe20004000000 */
[----:B------:R-:W-:Y:S06]  /*0e50*/  BRA `(.L_x_9) ;  /* 0x0000000000547947 */ /* 0x000fec0003800000 */
.L_x_8:
[----:B------:R-:W-:-:S14]  /*0e60*/  DSETP.NAN.AND P0, PT, R12, R12, PT ;  /* 0x0000000c0c00722a */ /* 0x000fdc0003f08000 */
[----:B------:R-:W-:Y:S05]  /*0e70*/  @P0 BRA `(.L_x_10) ;  /* 0x0000000000440947 */ /* 0x000fea0003800000 */
[----:B------:R-:W-:-:S14]  /*0e80*/  DSETP.NAN.AND P0, PT, R16, R16, PT ;  /* 0x000000101000722a */ /* 0x000fdc0003f08000 */
[----:B------:R-:W-:Y:S05]  /*0e90*/  @P0 BRA `(.L_x_11) ;  /* 0x0000000000300947 */ /* 0x000fea0003800000 */
[----:B------:R-:W-:Y:S01]  /*0ea0*/  ISETP.NE.AND P0, PT, R22, R29, PT ;  /* 0x0000001d1600720c */ /* 0x000fe20003f05270 */
[----:B------:R-:W-:Y:S02]  /*0eb0*/  IMAD.MOV.U32 R20, RZ, RZ, 0x0 ;  /* 0x00000000ff147424 */ /* 0x000fe400078e00ff */
[----:B------:R-:W-:-:S10]  /*0ec0*/  IMAD.MOV.U32 R21, RZ, RZ, -0x80000 ;  /* 0xfff80000ff157424 */ /* 0x000fd400078e00ff */
[----:B------:R-:W-:Y:S05]  /*0ed0*/  @!P0 BRA `(.L_x_9) ;  /* 0x0000000000348947 */ /* 0x000fea0003800000 */
[----:B------:R-:W-:Y:S02]  /*0ee0*/  ISETP.NE.AND P0, PT, R22, 0x7ff00000, PT ;  /* 0x7ff000001600780c */ /* 0x000fe40003f05270 */
[----:B------:R-:W-:Y:S02]  /*0ef0*/  LOP3.LUT R21, R13, 0x80000000, R17, 0x48, !PT ;  /* 0x800000000d157812 */ /* 0x000fe400078e4811 */
[----:B------:R-:W-:-:S13]  /*0f00*/  ISETP.EQ.OR P0, PT, R29, RZ, !P0 ;  /* 0x000000ff1d00720c */ /* 0x000fda0004702670 */
[----:B------:R-:W-:Y:S01]  /*0f10*/  @P0 LOP3.LUT R12, R21, 0x7ff00000, RZ, 0xfc, !PT ;  /* 0x7ff00000150c0812 */ /* 0x000fe200078efcff */
[----:B------:R-:W-:Y:S02]  /*0f20*/  @!P0 IMAD.MOV.U32 R20, RZ, RZ, RZ ;  /* 0x000000ffff148224 */ /* 0x000fe400078e00ff */
[----:B------:R-:W-:Y:S02]  /*0f30*/  @P0 IMAD.MOV.U32 R20, RZ, RZ, RZ ;  /* 0x000000ffff140224 */ /* 0x000fe400078e00ff */
[----:B------:R-:W-:Y:S01]  /*0f40*/  @P0 IMAD.MOV.U32 R21, RZ, RZ, R12 ;  /* 0x000000ffff150224 */ /* 0x000fe200078e000c */
[----:B------:R-:W-:Y:S06]  /*0f50*/  BRA `(.L_x_9) ;  /* 0x0000000000147947 */ /* 0x000fec0003800000 */
.L_x_11:
[----:B------:R-:W-:Y:S02]  /*0f60*/  LOP3.LUT R21, R17, 0x80000, RZ, 0xfc, !PT ;  /* 0x0008000011157812 */ /* 0x000fe400078efcff */
[----:B------:R-:W-:Y:S01]  /*0f70*/  MOV R20, R16 ;  /* 0x0000001000147202 */ /* 0x000fe20000000f00 */
[----:B------:R-:W-:Y:S06]  /*0f80*/  BRA `(.L_x_9) ;  /* 0x0000000000087947 */ /* 0x000fec0003800000 */
.L_x_10:
[----:B------:R-:W-:Y:S01]  /*0f90*/  LOP3.LUT R21, R13, 0x80000, RZ, 0xfc, !PT ;  /* 0x000800000d157812 */ /* 0x000fe200078efcff */
[----:B------:R-:W-:-:S07]  /*0fa0*/  IMAD.MOV.U32 R20, RZ, RZ, R12 ;  /* 0x000000ffff147224 */ /* 0x000fce00078e000c */
.L_x_9:
[----:B------:R-:W-:Y:S05]  /*0fb0*/  BSYNC.RECONVERGENT B2 ;  /* 0x0000000000027941 */ /* 0x000fea0003800200 */
.L_x_7:
[----:B------:R-:W-:Y:S02]  /*0fc0*/  IMAD.MOV.U32 R12, RZ, RZ, R0 ;  /* 0x000000ffff0c7224 */ /* 0x000fe400078e0000 */
[----:B------:R-:W-:Y:S02]  /*0fd0*/  IMAD.MOV.U32 R13, RZ, RZ, 0x0 ;  /* 0x00000000ff0d7424 */ /* 0x000fe400078e00ff */
[----:B------:R-:W-:Y:S02]  /*0fe0*/  IMAD.MOV.U32 R14, RZ, RZ, R20 ;  /* 0x000000ffff0e7224 */ /* 0x000fe400078e0014 */
[----:B------:R-:W-:Y:S01]  /*0ff0*/  IMAD.MOV.U32 R15, RZ, RZ, R21 ;  /* 0x000000ffff0f7224 */ /* 0x000fe200078e0015 */
[----:B------:R-:W-:Y:S06]  /*1000*/  RET.REL.NODEC R12 `(_Z6overk2Pdiii) ;  /* 0xffffffec0cfc7950 */ /* 0x000fec0003c3ffff */
.L_x_12:
[----:B------:R-:W-:-:S00]  /*1010*/  BRA `(.L_x_12) ;  /* 0xfffffffc00fc7947 */ /* 0x000fc0000383ffff */
[----:B------:R-:W-:-:S00]  /*1020*/  NOP ;  /* 0x0000000000007918 */ /* 0x000fc00000000000 */
        /* <DEDUP_REMOVED lines=13> */
.L_x_25:


//--------------------- .text._Z10phiToForcePdS_S_S_idd --------------------------
	.section	.text._Z10phiToForcePdS_S_S_idd,"ax",@progbits
	.align	128
        .global         _Z10phiToForcePdS_S_S_idd
        .type           _Z10phiToForcePdS_S_S_idd,@function
        .size           _Z10phiToForcePdS_S_S_idd,(.L_x_27 - _Z10phiToForcePdS_S_S_idd)
        .other          _Z10phiToForcePdS_S_S_idd,@"STO_CUDA_ENTRY STV_DEFAULT"
_Z10phiToForcePdS_S_S_idd:
.text._Z10phiToForcePdS_S_S_idd:
[----:B------:R-:W-:Y:S01]  /*0000*/  LDC R1, c[0x0][0x37c] ;  /* 0x0000df00ff017b82 */ /* 0x000fe20000000800 */
[----:B------:R-:W0:Y:S01]  /*0010*/  LDCU UR4, c[0x0][0x3a0] ;  /* 0x00007400ff0477ac */ /* 0x000e220008000800 */
[----:B------:R-:W-:-:S06]  /*0020*/  IMAD.MOV.U32 R2, RZ, RZ, 0x1 ;  /* 0x00000001ff027424 */ /* 0x000fcc00078e00ff */
[----:B------:R-:W1:Y:S01]  /*0030*/  LDC R0, c[0x0][0x3ac] ;  /* 0x0000eb00ff007b82 */ /* 0x000e620000000800 */
[----:B0-----:R-:W0:Y:S01]  /*0040*/  I2F.F64 R6, UR4 ;  /* 0x0000000400067d12 */ /* 0x001e220008201c00 */
[----:B------:R-:W2:Y:S01]  /*0050*/  LDCU.64 UR4, c[0x0][0x3a8] ;  /* 0x00007500ff0477ac */ /* 0x000ea20008000a00 */
[----:B-1----:R-:W-:-:S06]  /*0060*/  FSETP.GEU.AND P1, PT, |R0|, 6.5827683646048100446e-37, PT ;  /* 0x036000000000780b */ /* 0x002fcc0003f2e200 */
[----:B0-----:R-:W0:Y:S02]  /*0070*/  MUFU.RCP64H R3, R7 ;  /* 0x0000000700037308 */ /* 0x001e240000001800 */
[----:B0-----:R-:W-:-:S08]  /*0080*/  DFMA R4, -R6, R2, 1 ;  /* 0x3ff000000604742b */ /* 0x001fd00000000102 */
[----:B------:R-:W-:-:S08]  /*0090*/  DFMA R4, R4, R4, R4 ;  /* 0x000000040404722b */ /* 0x000fd00000000004 */
[----:B------:R-:W-:-:S08]  /*00a0*/  DFMA R4, R2, R4, R2 ;  /* 0x000000040204722b */ /* 0x000fd00000000002 */
[----:B------:R-:W-:-:S08]  /*00b0*/  DFMA R2, -R6, R4, 1 ;  /* 0x3ff000000602742b */ /* 0x000fd00000000104 */
[----:B------:R-:W-:-:S08]  /*00c0*/  DFMA R2, R4, R2, R4 ;  /* 0x000000020402722b */ /* 0x000fd00000000004 */
[----:B--2---:R-:W-:-:S08]  /*00d0*/  DMUL R4, R2, UR4 ;  /* 0x0000000402047c28 */ /* 0x004fd00008000000 */
[----:B------:R-:W-:-:S08]  /*00e0*/  DFMA R8, -R6, R4, UR4 ;  /* 0x0000000406087e2b */ /* 0x000fd00008000104 */
[----:B------:R-:W-:-:S10]  /*00f0*/  DFMA R2, R2, R8, R4 ;  /* 0x000000080202722b */ /* 0x000fd40000000004 */
[----:B------:R-:W-:-:S05]  /*0100*/  FFMA R4, RZ, R7, R3 ;  /* 0x00000007ff047223 */ /* 0x000fca0000000003 */
[----:B------:R-:W-:-:S13]  /*0110*/  FSETP.GT.AND P0, PT, |R4|, 1.469367938527859385e-39, PT ;  /* 0x001000000400780b */ /* 0x000fda0003f04200 */
[----:B------:R-:W-:Y:S05]  /*0120*/  @P0 BRA P1, `(.L_x_13) ;  /* 0x0000000000100947 */ /* 0x000fea0000800000 */
[----:B------:R-:W-:-:S07]  /*0130*/  MOV R0, 0x150 ;  /* 0x0000015000007802 */ /* 0x000fce0000000f00 */
[----:B------:R-:W-:Y:S05]  /*0140*/  CALL.REL.NOINC `($__internal_2_$__cuda_sm20_div_rn_f64_full) ;  /* 0x0000000c00f47944 */ /* 0x000fea0003c00000 */
[----:B------:R-:W-:Y:S02]  /*0150*/  IMAD.MOV.U32 R2, RZ, RZ, R12 ;  /* 0x000000ffff027224 */ /* 0x000fe400078e000c */
[----:B------:R-:W-:-:S07]  /*0160*/  IMAD.MOV.U32 R3, RZ, RZ, R13 ;  /* 0x000000ffff037224 */ /* 0x000fce00078e000d */
.L_x_13:
[----:B------:R-:W-:Y:S01]  /*0170*/  DADD R8, R2, R2 ;  /* 0x0000000002087229 */ /* 0x000fe20000000002 */
[----:B------:R-:W0:Y:S05]  /*0180*/  LDC R13, c[0x0][0x3a0] ;  /* 0x0000e800ff0d7b82 */ /* 0x000e2a0000000800 */
[----:B------:R-:W1:Y:S04]  /*0190*/  MUFU.RCP64H R3, R9 ;  /* 0x0000000900037308 */ /* 0x000e680000001800 */
[----:B------:R-:W-:-:S05]  /*01a0*/  VIADD R2, R9, 0x300402 ;  /* 0x0030040209027836 */ /* 0x000fca0000000000 */
[----:B------:R-:W-:Y:S01]  /*01b0*/  FSETP.GEU.AND P0, PT, |R2|, 5.8789094863358348022e-39, PT ;  /* 0x004004020200780b */ /* 0x000fe20003f0e200 */
[----:B-1----:R-:W-:Y:S01]  /*01c0*/  DFMA R4, -R8, R2, 1 ;  /* 0x3ff000000804742b */ /* 0x002fe20000000102 */
[----:B0-----:R-:W-:-:S07]  /*01d0*/  IMAD R0, R13, R13, RZ ;  /* 0x0000000d0d007224 */ /* 0x001fce00078e02ff */
[----:B------:R-:W-:-:S08]  /*01e0*/  DFMA R4, R4, R4, R4 ;  /* 0x000000040404722b */ /* 0x000fd00000000004 */
[----:B------:R-:W-:Y:S01]  /*01f0*/  DFMA R4, R2, R4, R2 ;  /* 0x000000040204722b */ /* 0x000fe20000000002 */
[----:B------:R-:W-:-:S07]  /*0200*/  IMAD R2, R0, R13, RZ ;  /* 0x0000000d00027224 */ /* 0x000fce00078e02ff */
[----:B------:R-:W-:-:S08]  /*0210*/  DFMA R6, -R8, R4, 1 ;  /* 0x3ff000000806742b */ /* 0x000fd00000000104 */
[----:B------:R-:W-:Y:S01]  /*0220*/  DFMA R10, R4, R6, R4 ;  /* 0x00000006040a722b */ /* 0x000fe20000000004 */
[----:B------:R-:W-:Y:S10]  /*0230*/  @P0 BRA `(.L_x_14) ;  /* 0x0000000000100947 */ /* 0x000ff40003800000 */
[----:B------:R-:W-:Y:S02]  /*0240*/  LOP3.LUT R3, R9, 0x7fffffff, RZ, 0xc0, !PT ;  /* 0x7fffffff09037812 */ /* 0x000fe400078ec0ff */
[----:B------:R-:W-:Y:S02]  /*0250*/  MOV R4, 0x280 ;  /* 0x0000028000047802 */ /* 0x000fe40000000f00 */
[----:B------:R-:W-:-:S07]  /*0260*/  IADD3 R10, PT, PT, R3, -0x100000, RZ ;  /* 0xfff00000030a7810 */ /* 0x000fce0007ffe0ff */
[----:B------:R-:W-:Y:S05]  /*0270*/  CALL.REL.NOINC `($__internal_1_$__cuda_sm20_dblrcp_rn_slowpath_v3) ;  /* 0x0000000c00047944 */ /* 0x000fea0003c00000 */
.L_x_14:
[----:B------:R-:W0:Y:S01]  /*0280*/  S2R R9, SR_CTAID.X ;  /* 0x0000000000097919 */ /* 0x000e220000002500 */
[----:B------:R-:W0:Y:S01]  /*0290*/  LDCU UR5, c[0x0][0x360] ;  /* 0x00006c00ff0577ac */ /* 0x000e220008000800 */
[----:B------:R-:W0:Y:S01]  /*02a0*/  S2R R4, SR_TID.X ;  /* 0x0000000000047919 */ /* 0x000e220000002100 */
[----:B------:R-:W1:Y:S02]  /*02b0*/  LDCU.64 UR6, c[0x0][0x3b0] ;  /* 0x00007600ff0677ac */ /* 0x000e640008000a00 */
[----:B-1----:R-:W-:Y:S01]  /*02c0*/  DMUL R10, R10, -UR6 ;  /* 0x800000060a0a7c28 */ /* 0x002fe20008000000 */
[----:B0-----:R-:W-:-:S05]  /*02d0*/  IMAD R9, R9, UR5, R4 ;  /* 0x0000000509097c24 */ /* 0x001fca000f8e0204 */
[----:B------:R-:W-:-:S13]  /*02e0*/  ISETP.GE.AND P0, PT, R9, R2, PT ;  /* 0x000000020900720c */ /* 0x000fda0003f06270 */
[----:B------:R-:W-:Y:S05]  /*02f0*/  @P0 EXIT ;  /* 0x000000000000094d */ /* 0x000fea0003800000 */
[----:B------:R-:W-:Y:S01]  /*0300*/  IABS R3, R0 ;  /* 0x0000000000037213 */ /* 0x000fe20000000000 */
[----:B------:R-:W0:Y:S01]  /*0310*/  LDC R4, c[0x0][0x3a0] ;  /* 0x0000e800ff047b82 */ /* 0x000e220000000800 */
[----:B------:R-:W1:Y:S02]  /*0320*/  LDCU UR4, c[0x0][0x3a0] ;  /* 0x00007400ff0477ac */ /* 0x000e640008000800 */
[----:B------:R-:W2:Y:S01]  /*0330*/  I2F.RP R5, R3 ;  /* 0x0000000300057306 */ /* 0x000ea20000209400 */
[----:B------:R-:W3:Y:S04]  /*0340*/  LDCU UR6, c[0x0][0x370] ;  /* 0x00006e00ff0677ac */ /* 0x000ee80008000800 */
[----:B------:R-:W4:Y:S01]  /*0350*/  LDC.64 R12, c[0x0][0x380] ;  /* 0x0000e000ff0c7b82 */ /* 0x000f220000000a00 */
[----:B------:R-:W0:Y:S07]  /*0360*/  LDCU.64 UR8, c[0x0][0x358] ;  /* 0x00006b00ff0877ac */ /* 0x000e2e0008000a00 */
[----:B------:R-:W0:Y:S01]  /*0370*/  LDC.64 R14, c[0x0][0x388] ;  /* 0x0000e200ff0e7b82 */ /* 0x000e220000000a00 */
[----:B--2---:R-:W2:Y:S01]  /*0380*/  MUFU.RCP R5, R5 ;  /* 0x0000000500057308 */ /* 0x004ea20000001000 */
[----:B-1----:R-:W-:-:S02]  /*0390*/  UIADD3 UR4, UPT, UPT, UR4, -0x1, URZ ;  /* 0xffffffff04047890 */ /* 0x002fc4000fffe0ff */
[----:B---3--:R-:W-:-:S04]  /*03a0*/  UIMAD UR5, UR5, UR6, URZ ;  /* 0x00000006050572a4 */ /* 0x008fc8000f8e02ff */
[----:B------:R-:W1:Y:S08]  /*03b0*/  LDC.64 R16, c[0x0][0x390] ;  /* 0x0000e400ff107b82 */ /* 0x000e700000000a00 */
[----:B------:R-:W3:Y:S01]  /*03c0*/  LDC.64 R18, c[0x0][0x398] ;  /* 0x0000e600ff127b82 */ /* 0x000ee20000000a00 */
[----:B--2---:R-:W-:-:S04]  /*03d0*/  VIADD R6, R5, 0xffffffe ;  /* 0x0ffffffe05067836 */ /* 0x004fc80000000000 */
[----:B------:R2:W5:Y:S02]  /*03e0*/  F2I.FTZ.U32.TRUNC.NTZ R7, R6 ;  /* 0x0000000600077305 */ /* 0x000564000021f000 */
[----:B--2---:R-:W-:Y:S02]  /*03f0*/  IMAD.MOV.U32 R6, RZ, RZ, RZ ;  /* 0x000000ffff067224 */ /* 0x004fe400078e00ff */
[----:B-----5:R-:W-:-:S04]  /*0400*/  IMAD.MOV R8, RZ, RZ, -R7 ;  /* 0x000000ffff087224 */ /* 0x020fc800078e0a07 */
[----:B------:R-:W-:-:S04]  /*0410*/  IMAD R5, R8, R3, RZ ;  /* 0x0000000308057224 */ /* 0x000fc800078e02ff */
[----:B------:R-:W-:-:S04]  /*0420*/  IMAD.HI.U32 R5, R7, R5, R6 ;  /* 0x0000000507057227 */ /* 0x000fc800078e0006 */
[----:B0---4-:R-:W-:-:S07]  /*0430*/  IMAD.MOV.U32 R7, RZ, RZ, R9 ;  /* 0x000000ffff077224 */ /* 0x011fce00078e0009 */
.L_x_15:
[----:B------:R-:W-:Y:S02]  /*0440*/  IABS R26, R4 ;  /* 0x00000004001a7213 */ /* 0x000fe40000000000 */
[----:B------:R-:W-:Y:S02]  /*0450*/  IABS R6, R0 ;  /* 0x0000000000067213 */ /* 0x000fe40000000000 */
[----:B0-----:R-:W0:Y:S01]  /*0460*/  I2F.RP R8, R26 ;  /* 0x0000001a00087306 */ /* 0x001e220000209400 */
[----:B------:R-:W-:Y:S02]  /*0470*/  IABS R9, R7 ;  /* 0x0000000700097213 */ /* 0x000fe40000000000 */
[----:B------:R-:W-:-:S03]  /*0480*/  IMAD.MOV R20, RZ, RZ, -R6 ;  /* 0x000000ffff147224 */ /* 0x000fc600078e0a06 */
[----:B------:R-:W-:-:S04]  /*0490*/  IMAD.HI.U32 R6, R5, R9, RZ ;  /* 0x0000000905067227 */ /* 0x000fc800078e00ff */
[----:B------:R-:W-:Y:S01]  /*04a0*/  IMAD R20, R6, R20, R9 ;  /* 0x0000001406147224 */ /* 0x000fe200078e0209 */
[----:B0-----:R-:W0:Y:S04]  /*04b0*/  MUFU.RCP R8, R8 ;  /* 0x0000000800087308 */ /* 0x001e280000001000 */
[----:B------:R-:W-:-:S13]  /*04c0*/  ISETP.GT.U32.AND P1, PT, R3, R20, PT ;  /* 0x000000140300720c */ /* 0x000fda0003f24070 */
[----:B------:R-:W-:Y:S01]  /*04d0*/  @!P1 VIADD R6, R6, 0x1 ;  /* 0x0000000106069836 */ /* 0x000fe20000000000 */
[----:B0-----:R-:W-:Y:S02]  /*04e0*/  IADD3 R24, PT, PT, R8, 0xffffffe, RZ ;  /* 0x0ffffffe08187810 */ /* 0x001fe40007ffe0ff */
[----:B------:R-:W-:Y:S02]  /*04f0*/  IABS R8, R0 ;  /* 0x0000000000087213 */ /* 0x000fe40000000000 */
[----:B------:R0:W2:Y:S02]  /*0500*/  F2I.FTZ.U32.TRUNC.NTZ R25, R24 ;  /* 0x0000001800197305 */ /* 0x0000a4000021f000 */
[----:B0-----:R-:W-:Y:S02]  /*0510*/  IMAD.MOV.U32 R24, RZ, RZ, RZ ;  /* 0x000000ffff187224 */ /* 0x001fe400078e00ff */
[----:B--2---:R-:W-:-:S04]  /*0520*/  IMAD.MOV R21, RZ, RZ, -R25 ;  /* 0x000000ffff157224 */ /* 0x004fc800078e0a19 */
[----:B------:R-:W-:-:S04]  /*0530*/  IMAD R21, R21, R26, RZ ;  /* 0x0000001a15157224 */ /* 0x000fc800078e02ff */
[----:B------:R-:W-:-:S04]  /*0540*/  IMAD.HI.U32 R24, R25, R21, R24 ;  /* 0x0000001519187227 */ /* 0x000fc800078e0018 */
[----:B------:R-:W-:Y:S02]  /*0550*/  IMAD.MOV.U32 R21, RZ, RZ, R8 ;  /* 0x000000ffff157224 */ /* 0x000fe400078e0008 */
[----:B------:R-:W-:-:S03]  /*0560*/  IMAD.HI.U32 R8, R24, R9, RZ ;  /* 0x0000000918087227 */ /* 0x000fc600078e00ff */
[----:B------:R-:W-:Y:S01]  /*0570*/  @!P1 IADD3 R20, PT, PT, R20, -R21, RZ ;  /* 0x8000001514149210 */ /* 0x000fe20007ffe0ff */
[----:B------:R-:W-:Y:S01]  /*0580*/  IMAD.MOV R21, RZ, RZ, -R8 ;  /* 0x000000ffff157224 */ /* 0x000fe200078e0a08 */
[----:B------:R-:W-:Y:S02]  /*0590*/  ISETP.NE.AND P1, PT, R0, RZ, PT ;  /* 0x000000ff0000720c */ /* 0x000fe40003f25270 */
[----:B------:R-:W-:Y:S01]  /*05a0*/  ISETP.GE.U32.AND P0, PT, R20, R3, PT ;  /* 0x000000031400720c */ /* 0x000fe20003f06070 */
[----:B------:R-:W-:Y:S01]  /*05b0*/  IMAD R21, R26, R21, R9 ;  /* 0x000000151a157224 */ /* 0x000fe200078e0209 */
[----:B------:R-:W-:-:S04]  /*05c0*/  LOP3.LUT R20, R7, R0, RZ, 0x3c, !PT ;  /* 0x0000000007147212 */ /* 0x000fc800078e3cff */
[----:B------:R-:W-:Y:S02]  /*05d0*/  ISETP.GT.U32.AND P3, PT, R26, R21, PT ;  /* 0x000000151a00720c */ /* 0x000fe40003f64070 */
[----:B------:R-:W-:-:S05]  /*05e0*/  ISETP.GE.AND P2, PT, R20, RZ, PT ;  /* 0x000000ff1400720c */ /* 0x000fca0003f46270 */
[----:B------:R-:W-:-:S04]  /*05f0*/  @P0 VIADD R6, R6, 0x1 ;  /* 0x0000000106060836 */ /* 0x000fc80000000000 */
[----:B------:R-:W-:Y:S01]  /*0600*/  IMAD.MOV.U32 R9, RZ, RZ, R6 ;  /* 0x000000ffff097224 */ /* 0x000fe200078e0006 */
[----:B------:R-:W-:Y:S01]  /*0610*/  LOP3.LUT R6, R7, R4, RZ, 0x3c, !PT ;  /* 0x0000000407067212 */ /* 0x000fe200078e3cff */
[----:B------:R-:W-:Y:S02]  /*0620*/  @!P3 IMAD.IADD R21, R21, 0x1, -R26 ;  /* 0x000000011515b824 */ /* 0x000fe400078e0a1a */
[----:B------:R-:W-:Y:S01]  /*0630*/  @!P3 VIADD R8, R8, 0x1 ;  /* 0x000000010808b836 */ /* 0x000fe20000000000 */
[----:B------:R-:W-:Y:S02]  /*0640*/  @!P2 IADD3 R9, PT, PT, -R9, RZ, RZ ;  /* 0x000000ff0909a210 */ /* 0x000fe40007ffe1ff */
[----:B------:R-:W-:Y:S02]  /*0650*/  ISETP.GE.U32.AND P0, PT, R21, R26, PT ;  /* 0x0000001a1500720c */ /* 0x000fe40003f06070 */
[----:B------:R-:W-:Y:S02]  /*0660*/  @!P1 LOP3.LUT R9, RZ, R0, RZ, 0x33, !PT ;  /* 0x00000000ff099212 */ /* 0x000fe400078e33ff */
[----:B------:R-:W-:-:S02]  /*0670*/  ISETP.GE.AND P2, PT, R6, RZ, PT ;  /* 0x000000ff0600720c */ /* 0x000fc40003f46270 */
[C---:B------:R-:W-:Y:S01]  /*0680*/  IADD3 R22, PT, PT, R9.reuse, UR4, RZ ;  /* 0x0000000409167c10 */ /* 0x040fe2000fffe0ff */
[----:B------:R-:W-:-:S03]  /*0690*/  VIADD R20, R9, 0x1 ;  /* 0x0000000109147836 */ /* 0x000fc60000000000 */
[----:B------:R-:W-:Y:S02]  /*06a0*/  IABS R23, R22 ;  /* 0x0000001600177213 */ /* 0x000fe40000000000 */
[----:B------:R-:W-:Y:S01]  /*06b0*/  IABS R21, R20 ;  /* 0x0000001400157213 */ /* 0x000fe20000000000 */
[----:B------:R-:W-:Y:S01]  /*06c0*/  @P0 VIADD R8, R8, 0x1 ;  /* 0x0000000108080836 */ /* 0x000fe20000000000 */
[----:B------:R-:W-:Y:S02]  /*06d0*/  ISETP.NE.AND P0, PT, R4, RZ, PT ;  /* 0x000000ff0400720c */ /* 0x000fe40003f05270 */
[----:B------:R-:W-:Y:S01]  /*06e0*/  ISETP.GE.AND P1, PT, R20, RZ, PT ;  /* 0x000000ff1400720c */ /* 0x000fe20003f26270 */
[----:B------:R-:W-:Y:S01]  /*06f0*/  IMAD.HI.U32 R6, R24, R21, RZ ;  /* 0x0000001518067227 */ /* 0x000fe200078e00ff */
[----:B------:R-:W-:-:S03]  /*0700*/  ISETP.GE.AND P6, PT, R22, RZ, PT ;  /* 0x000000ff1600720c */ /* 0x000fc60003fc6270 */
[----:B------:R-:W-:Y:S01]  /*0710*/  IMAD.MOV.U32 R25, RZ, RZ, R8 ;  /* 0x000000ffff197224 */ /* 0x000fe200078e0008 */
[----:B------:R-:W-:Y:S01]  /*0720*/  LOP3.LUT R8, RZ, R4, RZ, 0x33, !PT ;  /* 0x00000004ff087212 */ /* 0x000fe200078e33ff */
[----:B------:R-:W-:Y:S02]  /*0730*/  IMAD.MOV R6, RZ, RZ, -R6 ;  /* 0x000000ffff067224 */ /* 0x000fe400078e0a06 */
[----:B------:R-:W-:Y:S02]  /*0740*/  @!P2 IMAD.MOV R25, RZ, RZ, -R25 ;  /* 0x000000ffff19a224 */ /* 0x000fe400078e0a19 */
[----:B------:R-:W-:Y:S02]  /*0750*/  IMAD R21, R26, R6, R21 ;  /* 0x000000061a157224 */ /* 0x000fe400078e0215 */
[----:B------:R-:W-:Y:S01]  /*0760*/  IMAD.HI.U32 R20, R24, R23, RZ ;  /* 0x0000001718147227 */ /* 0x000fe200078e00ff */
[----:B------:R-:W-:Y:S02]  /*0770*/  SEL R6, R8, R25, !P0 ;  /* 0x0000001908067207 */ /* 0x000fe40004000000 */
[----:B------:R-:W-:Y:S01]  /*0780*/  ISETP.GT.U32.AND P3, PT, R26, R21, PT ;  /* 0x000000151a00720c */ /* 0x000fe20003f64070 */
[----:B------:R-:W-:Y:S01]  /*0790*/  IMAD.MOV R20, RZ, RZ, -R20 ;  /* 0x000000ffff147224 */ /* 0x000fe200078e0a14 */
[----:B------:R-:W-:-:S03]  /*07a0*/  IABS R25, R6 ;  /* 0x0000000600197213 */ /* 0x000fc60000000000 */
[----:B------:R-:W-:Y:S02]  /*07b0*/  IMAD R23, R26, R20, R23 ;  /* 0x000000141a177224 */ /* 0x000fe400078e0217 */
[----:B------:R-:W-:-:S03]  /*07c0*/  IMAD.HI.U32 R20, R24, R25, RZ ;  /* 0x0000001918147227 */ /* 0x000fc600078e00ff */
[----:B------:R-:W-:Y:S02]  /*07d0*/  ISETP.GT.U32.AND P4, PT, R26, R23, PT ;  /* 0x000000171a00720c */ /* 0x000fe40003f84070 */
[----:B------:R-:W-:Y:S01]  /*07e0*/  IADD3 R20, PT, PT, -R20, RZ, RZ ;  /* 0x000000ff14147210 */ /* 0x000fe20007ffe1ff */
[----:B------:R-:W-:Y:S01]  /*07f0*/  @!P3 IMAD.IADD R21, R21, 0x1, -R26 ;  /* 0x000000011515b824 */ /* 0x000fe200078e0a1a */
[----:B------:R-:W-:Y:S01]  /*0800*/  ISETP.GE.AND P3, PT, R6, RZ, PT ;  /* 0x000000ff0600720c */ /* 0x000fe20003f66270 */
[----:B------:R-:W-:Y:S02]  /*0810*/  IMAD.MOV R6, RZ, RZ, -R6 ;  /* 0x000000ffff067224 */ /* 0x000fe400078e0a06 */
[----:B------:R-:W-:Y:S02]  /*0820*/  IMAD R25, R26, R20, R25 ;  /* 0x000000141a197224 */ /* 0x000fe400078e0219 */
[----:B------:R-:W-:-:S03]  /*0830*/  IMAD R6, R4, R6, R7 ;  /* 0x0000000604067224 */ /* 0x000fc600078e0207 */
[C---:B------:R-:W-:Y:S01]  /*0840*/  ISETP.GT.U32.AND P2, PT, R26.reuse, R25, PT ;  /* 0x000000191a00720c */ /* 0x040fe20003f44070 */
[----:B------:R-:W-:Y:S01]  /*0850*/  @!P4 IMAD.IADD R23, R23, 0x1, -R26 ;  /* 0x000000011717c824 */ /* 0x000fe200078e0a1a */
[----:B------:R-:W-:-:S04]  /*0860*/  ISETP.GT.U32.AND P4, PT, R26, R21, PT ;  /* 0x000000151a00720c */ /* 0x000fc80003f84070 */
[----:B------:R-:W-:-:S07]  /*0870*/  ISETP.GT.U32.AND P5, PT, R26, R23, PT ;  /* 0x000000171a00720c */ /* 0x000fce0003fa4070 */
[----:B------:R-:W-:Y:S02]  /*0880*/  @!P2 IMAD.IADD R25, R25, 0x1, -R26 ;  /* 0x000000011919a824 */ /* 0x000fe400078e0a1a */
[----:B------:R-:W-:-:S03]  /*0890*/  @!P4 IADD3 R21, PT, PT, R21, -R26, RZ ;  /* 0x8000001a1515c210 */ /* 0x000fc60007ffe0ff */
[----:B------:R-:W-:Y:S01]  /*08a0*/  ISETP.GT.U32.AND P2, PT, R26, R25, PT ;  /* 0x000000191a00720c */ /* 0x000fe20003f44070 */
[----:B------:R-:W-:Y:S02]  /*08b0*/  @!P5 IMAD.IADD R23, R23, 0x1, -R26 ;  /* 0x000000011717d824 */ /* 0x000fe400078e0a1a */
[----:B------:R-:W-:-:S03]  /*08c0*/  @!P1 IMAD.MOV R21, RZ, RZ, -R21 ;  /* 0x000000ffff159224 */ /* 0x000fc600078e0a15 */
[----:B------:R-:W-:Y:S02]  /*08d0*/  @!P6 IADD3 R23, PT, PT, -R23, RZ, RZ ;  /* 0x000000ff1717e210 */ /* 0x000fe40007ffe1ff */
[C---:B------:R-:W-:Y:S02]  /*08e0*/  SEL R21, R8.reuse, R21, !P0 ;  /* 0x0000001508157207 */ /* 0x040fe40004000000 */
[----:B------:R-:W-:-:S03]  /*08f0*/  SEL R23, R8, R23, !P0 ;  /* 0x0000001708177207 */ /* 0x000fc60004000000 */
[----:B------:R-:W-:-:S04]  /*0900*/  @!P2 IMAD.IADD R25, R25, 0x1, -R26 ;  /* 0x000000011919a824 */ /* 0x000fc800078e0a1a */
[----:B------:R-:W-:-:S05]  /*0910*/  @!P3 IMAD.MOV R25, RZ, RZ, -R25 ;  /* 0x000000ffff19b224 */ /* 0x000fca00078e0a19 */
[----:B------:R-:W-:-:S05]  /*0920*/  SEL R25, R8, R25, !P0 ;  /* 0x0000001908197207 */ /* 0x000fca0004000000 */
[----:B------:R-:W-:-:S04]  /*0930*/  IMAD R20, R25, R4, R6 ;  /* 0x0000000419147224 */ /* 0x000fc800078e0206 */
[C-C-:B------:R-:W-:Y:S02]  /*0940*/  IMAD R21, R0.reuse, R21, R20.reuse ;  /* 0x0000001500157224 */ /* 0x140fe400078e0214 */
[----:B------:R-:W-:Y:S02]  /*0950*/  IMAD R23, R0, R23, R20 ;  /* 0x0000001700177224 */ /* 0x000fe400078e0214 */
[----:B------:R-:W-:-:S04]  /*0960*/  IMAD.WIDE R20, R21, 0x8, R12 ;  /* 0x0000000815147825 */ /* 0x000fc800078e020c */
[----:B------:R-:W-:Y:S02]  /*0970*/  IMAD.WIDE R28, R23, 0x8, R12 ;  /* 0x00000008171c7825 */ /* 0x000fe400078e020c */
[----:B------:R-:W2:Y:S04]  /*0980*/  LDG.E.64 R20, desc[UR8][R20.64] ;  /* 0x0000000814147981 */ /* 0x000ea8000c1e1b00 */
[----:B------:R0:W2:Y:S01]  /*0990*/  LDG.E.64 R22, desc[UR8][R28.64] ;  /* 0x000000081c167981 */ /* 0x0000a2000c1e1b00 */
[----:B------:R-:W-:Y:S02]  /*09a0*/  VIADD R27, R25, 0x1 ;  /* 0x00000001191b7836 */ /* 0x000fe40000000000 */
[----:B------:R-:W-:-:S03]  /*09b0*/  IMAD R9, R0, R9, RZ ;  /* 0x0000000900097224 */ /* 0x000fc600078e02ff */
[----:B------:R-:W-:Y:S02]  /*09c0*/  ISETP.GE.AND P2, PT, R27, RZ, PT ;  /* 0x000000ff1b00720c */ /* 0x000fe40003f46270 */
[----:B0-----:R-:W-:Y:S01]  /*09d0*/  IABS R29, R27 ;  /* 0x0000001b001d7213 */ /* 0x001fe20000000000 */
[----:B------:R-:W-:-:S04]  /*09e0*/  VIADD R27, R25, UR4 ;  /* 0x00000004191b7c36 */ /* 0x000fc80008000000 */
[----:B------:R-:W-:Y:S01]  /*09f0*/  IMAD.HI.U32 R28, R24, R29, RZ ;  /* 0x0000001d181c7227 */ /* 0x000fe200078e00ff */
[----:B------:R-:W-:-:S03]  /*0a00*/  ISETP.GE.AND P4, PT, R27, RZ, PT ;  /* 0x000000ff1b00720c */ /* 0x000fc60003f86270 */
[----:B------:R-:W-:-:S04]  /*0a10*/  IMAD.MOV R28, RZ, RZ, -R28 ;  /* 0x000000ffff1c7224 */ /* 0x000fc800078e0a1c */
[----:B------:R-:W-:-:S05]  /*0a20*/  IMAD R29, R26, R28, R29 ;  /* 0x0000001c1a1d7224 */ /* 0x000fca00078e021d */
[----:B------:R-:W-:-:S13]  /*0a30*/  ISETP.GT.U32.AND P1, PT, R26, R29, PT ;  /* 0x0000001d1a00720c */ /* 0x000fda0003f24070 */
[----:B------:R-:W-:-:S04]  /*0a40*/  @!P1 IADD3 R29, PT, PT, R29, -R26, RZ ;  /* 0x8000001a1d1d9210 */ /* 0x000fc80007ffe0ff */
[----:B------:R-:W-:-:S13]  /*0a50*/  ISETP.GT.U32.AND P1, PT, R26, R29, PT ;  /* 0x0000001d1a00720c */ /* 0x000fda0003f24070 */
[----:B------:R-:W-:-:S04]  /*0a60*/  @!P1 IMAD.IADD R29, R29, 0x1, -R26 ;  /* 0x000000011d1d9824 */ /* 0x000fc800078e0a1a */
[----:B------:R-:W-:-:S05]  /*0a70*/  @!P2 IMAD.MOV R29, RZ, RZ, -R29 ;  /* 0x000000ffff1da224 */ /* 0x000fca00078e0a1d */
[----:B------:R-:W-:Y:S01]  /*0a80*/  SEL R29, R8, R29, !P0 ;  /* 0x0000001d081d7207 */ /* 0x000fe20004000000 */
[----:B--2---:R-:W-:Y:S01]  /*0a90*/  DADD R22, R20, -R22 ;  /* 0x0000000014167229 */ /* 0x004fe20000000816 */
[----:B------:R-:W-:-:S07]  /*0aa0*/  IMAD.WIDE R20, R7, 0x8, R14 ;  /* 0x0000000807147825 */ /* 0x000fce00078e020e */
[----:B------:R-:W-:-:S07]  /*0ab0*/  DMUL R22, R10, R22 ;  /* 0x000000160a167228 */ /* 0x000fce0000000000 */
[----:B------:R0:W-:Y:S02]  /*0ac0*/  STG.E.64 desc[UR8][R20.64], R22 ;  /* 0x0000001614007986 */ /* 0x0001e4000c101b08 */
[----:B0-----:R-:W-:-:S05]  /*0ad0*/  IABS R21, R27 ;  /* 0x0000001b00157213 */ /* 0x001fca0000000000 */
[----:B------:R-:W-:-:S04]  /*0ae0*/  IMAD.HI.U32 R20, R24, R21, RZ ;  /* 0x0000001518147227 */ /* 0x000fc800078e00ff */
[----:B------:R-:W-:-:S04]  /*0af0*/  IMAD.MOV R20, RZ, RZ, -R20 ;  /* 0x000000ffff147224 */ /* 0x000fc800078e0a14 */
[----:B------:R-:W-:Y:S02]  /*0b00*/  IMAD R21, R26, R20, R21 ;  /* 0x000000141a157224 */ /* 0x000fe400078e0215 */
[----:B------:R-:W-:-:S03]  /*0b10*/  IMAD.IADD R20, R6, 0x1, R9 ;  /* 0x0000000106147824 */ /* 0x000fc600078e0209 */
[----:B------:R-:W-:-:S13]  /*0b20*/  ISETP.GT.U32.AND P3, PT, R26, R21, PT ;  /* 0x000000151a00720c */ /* 0x000fda0003f64070 */
[----:B------:R-:W-:-:S05]  /*0b30*/  @!P3 IMAD.IADD R21, R21, 0x1, -R26 ;  /* 0x000000011515b824 */ /* 0x000fca00078e0a1a */
[----:B------:R-:W-:-:S13]  /*0b40*/  ISETP.GT.U32.AND P3, PT, R26, R21, PT ;  /* 0x000000151a00720c */ /* 0x000fda0003f64070 */
[----:B------:R-:W-:-:S05]  /*0b50*/  @!P3 IMAD.IADD R21, R21, 0x1, -R26 ;  /* 0x000000011515b824 */ /* 0x000fca00078e0a1a */
[----:B------:R-:W-:-:S04]  /*0b60*/  @!P4 IADD3 R21, PT, PT, -R21, RZ, RZ ;  /* 0x000000ff1515c210 */ /* 0x000fc80007ffe1ff */
[----:B------:R-:W-:Y:S01]  /*0b70*/  SEL R23, R8, R21, !P0 ;  /* 0x0000001508177207 */ /* 0x000fe20004000000 */
[----:B------:R-:W-:-:S04]  /*0b80*/  IMAD R21, R29, R4, R20 ;  /* 0x000000041d157224 */ /* 0x000fc800078e0214 */
[----:B------:R-:W-:Y:S02]  /*0b90*/  IMAD R23, R23, R4, R20 ;  /* 0x0000000417177224 */ /* 0x000fe400078e0214 */
[----:B------:R-:W-:-:S04]  /*0ba0*/  IMAD.WIDE R20, R21, 0x8, R12 ;  /* 0x0000000815147825 */ /* 0x000fc800078e020c */
[----:B------:R-:W-:Y:S02]  /*0bb0*/  IMAD.WIDE R28, R23, 0x8, R12 ;  /* 0x00000008171c7825 */ /* 0x000fe400078e020c */
[----:B------:R-:W2:Y:S04]  /*0bc0*/  LDG.E.64 R20, desc[UR8][R20.64] ;  /* 0x0000000814147981 */ /* 0x000ea8000c1e1b00 */
[----:B------:R0:W2:Y:S01]  /*0bd0*/  LDG.E.64 R22, desc[UR8][R28.64] ;  /* 0x000000081c167981 */ /* 0x0000a2000c1e1b00 */
[C---:B------:R-:W-:Y:S02]  /*0be0*/  VIADD R27, R6.reuse, 0x1 ;  /* 0x00000001061b7836 */ /* 0x040fe40000000000 */
[----:B------:R-:W-:-:S05]  /*0bf0*/  VIADD R6, R6, UR4 ;  /* 0x0000000406067c36 */ /* 0x000fca0008000000 */
[----:B------:R-:W-:Y:S02]  /*0c00*/  ISETP.GE.AND P4, PT, R6, RZ, PT ;  /* 0x000000ff0600720c */ /* 0x000fe40003f86270 */
[----:B0-----:R-:W-:Y:S01]  /*0c10*/  IABS R29, R6 ;  /* 0x00000006001d7213 */ /* 0x001fe20000000000 */
[----:B--2---:R-:W-:-:S08]  /*0c20*/  DADD R22, R20, -R22 ;  /* 0x0000000014167229 */ /* 0x004fd00000000816 */
[----:B------:R-:W-:Y:S01]  /*0c30*/  DMUL R20, R10, R22 ;  /* 0x000000160a147228 */ /* 0x000fe20000000000 */
[----:B-1----:R-:W-:-:S06]  /*0c40*/  IMAD.WIDE R22, R7, 0x8, R16 ;  /* 0x0000000807167825 */ /* 0x002fcc00078e0210 */
[----:B------:R0:W-:Y:S02]  /*0c50*/  STG.E.64 desc[UR8][R22.64], R20 ;  /* 0x0000001416007986 */ /* 0x0001e4000c101b08 */
[----:B0-----:R-:W-:Y:S01]  /*0c60*/  IABS R23, R27 ;  /* 0x0000001b00177213 */ /* 0x001fe20000000000 */
[----:B------:R-:W-:-:S04]  /*0c70*/  IMAD R21, R25, R4, R9 ;  /* 0x0000000419157224 */ /* 0x000fc800078e0209 */
[----:B------:R-:W-:-:S04]  /*0c80*/  IMAD.HI.U32 R28, R24, R23, RZ ;  /* 0x00000017181c7227 */ /* 0x000fc800078e00ff */
[----:B------:R-:W-:-:S04]  /*0c90*/  IMAD.HI.U32 R24, R24, R29, RZ ;  /* 0x0000001d18187227 */ /* 0x000fc800078e00ff */
[----:B------:R-:W-:Y:S01]  /*0ca0*/  IMAD.MOV R28, RZ, RZ, -R28 ;  /* 0x000000ffff1c7224 */ /* 0x000fe200078e0a1c */
[----:B------:R-:W-:-:S03]  /*0cb0*/  IADD3 R24, PT, PT, -R24, RZ, RZ ;  /* 0x000000ff18187210 */ /* 0x000fc60007ffe1ff */
[C---:B------:R-:W-:Y:S02]  /*0cc0*/  IMAD R23, R26.reuse, R28, R23 ;  /* 0x0000001c1a177224 */ /* 0x040fe400078e0217 */
[----:B------:R-:W-:-:S03]  /*0cd0*/  IMAD R29, R26, R24, R29 ;  /* 0x000000181a1d7224 */ /* 0x000fc600078e021d */
[C---:B------:R-:W-:Y:S02]  /*0ce0*/  ISETP.GT.U32.AND P1, PT, R26.reuse, R23, PT ;  /* 0x000000171a00720c */ /* 0x040fe40003f24070 */
[----:B------:R-:W-:-:S11]  /*0cf0*/  ISETP.GT.U32.AND P2, PT, R26, R29, PT ;  /* 0x0000001d1a00720c */ /* 0x000fd60003f44070 */
[--C-:B------:R-:W-:Y:S02]  /*0d00*/  @!P1 IMAD.IADD R23, R23, 0x1, -R26.reuse ;  /* 0x0000000117179824 */ /* 0x100fe400078e0a1a */
[----:B------:R-:W-:Y:S01]  /*0d10*/  @!P2 IMAD.IADD R29, R29, 0x1, -R26 ;  /* 0x000000011d1da824 */ /* 0x000fe200078e0a1a */
[----:B------:R-:W-:Y:S02]  /*0d20*/  ISETP.GE.AND P2, PT, R27, RZ, PT ;  /* 0x000000ff1b00720c */ /* 0x000fe40003f46270 */
[C---:B------:R-:W-:Y:S02]  /*0d30*/  ISETP.GT.U32.AND P1, PT, R26.reuse, R23, PT ;  /* 0x000000171a00720c */ /* 0x040fe40003f24070 */
[----:B------:R-:W-:-:S11]  /*0d40*/  ISETP.GT.U32.AND P3, PT, R26, R29, PT ;  /* 0x0000001d1a00720c */ /* 0x000fd60003f64070 */
[--C-:B------:R-:W-:Y:S02]  /*0d50*/  @!P1 IMAD.IADD R23, R23, 0x1, -R26.reuse ;  /* 0x0000000117179824 */ /* 0x100fe400078e0a1a */
[----:B------:R-:W-:-:S03]  /*0d60*/  @!P3 IMAD.IADD R29, R29, 0x1, -R26 ;  /* 0x000000011d1db824 */ /* 0x000fc600078e0a1a */
[----:B------:R-:W-:Y:S01]  /*0d70*/  @!P2 IADD3 R23, PT, PT, -R23, RZ, RZ ;  /* 0x000000ff1717a210 */ /* 0x000fe20007ffe1ff */
[----:B------:R-:W-:-:S03]  /*0d80*/  @!P4 IMAD.MOV R29, RZ, RZ, -R29 ;  /* 0x000000ffff1dc224 */ /* 0x000fc600078e0a1d */
[C---:B------:R-:W-:Y:S02]  /*0d90*/  SEL R23, R8.reuse, R23, !P0 ;  /* 0x0000001708177207 */ /* 0x040fe40004000000 */
[----:B------:R-:W-:-:S03]  /*0da0*/  SEL R8, R8, R29, !P0 ;  /* 0x0000001d08087207 */ /* 0x000fc60004000000 */
[C---:B------:R-:W-:Y:S02]  /*0db0*/  IMAD.IADD R9, R21.reuse, 0x1, R23 ;  /* 0x0000000115097824 */ /* 0x040fe400078e0217 */
[----:B------:R-:W-:Y:S02]  /*0dc0*/  IMAD.IADD R21, R21, 0x1, R8 ;  /* 0x0000000115157824 */ /* 0x000fe400078e0208 */
[----:B------:R-:W-:-:S04]  /*0dd0*/  IMAD.WIDE R8, R9, 0x8, R12 ;  /* 0x0000000809087825 */ /* 0x000fc800078e020c */
[----:B------:R-:W-:Y:S02]  /*0de0*/  IMAD.WIDE R20, R21, 0x8, R12 ;  /* 0x0000000815147825 */ /* 0x000fe400078e020c */
[----:B------:R-:W2:Y:S04]  /*0df0*/  LDG.E.64 R8, desc[UR8][R8.64] ;  /* 0x0000000808087981 */ /* 0x000ea8000c1e1b00 */
[----:B------:R-:W2:Y:S01]  /*0e00*/  LDG.E.64 R20, desc[UR8][R20.64] ;  /* 0x0000000814147981 */ /* 0x000ea2000c1e1b00 */
[----:B---3--:R-:W-:-:S04]  /*0e10*/  IMAD.WIDE R24, R7, 0x8, R18 ;  /* 0x0000000807187825 */ /* 0x008fc800078e0212 */
[----:B------:R-:W-:-:S05]  /*0e20*/  VIADD R7, R7, UR5 ;  /* 0x0000000507077c36 */ /* 0x000fca0008000000 */
[----:B------:R-:W-:Y:S01]  /*0e30*/  ISETP.GE.AND P0, PT, R7, R2, PT ;  /* 0x000000020700720c */ /* 0x000fe20003f06270 */
[----:B--2---:R-:W-:-:S08]  /*0e40*/  DADD R22, R8, -R20 ;  /* 0x0000000008167229 */ /* 0x004fd00000000814 */
[----:B------:R-:W-:-:S07]  /*0e50*/  DMUL R22, R10, R22 ;  /* 0x000000160a167228 */ /* 0x000fce0000000000 */
[----:B------:R0:W-:Y:S01]  /*0e60*/  STG.E.64 desc[UR8][R24.64], R22 ;  /* 0x0000001618007986 */ /* 0x0001e2000c101b08 */
[----:B------:R-:W-:Y:S05]  /*0e70*/  @!P0 BRA `(.L_x_15) ;  /* 0xfffffff400708947 */ /* 0x000fea000383ffff */
[----:B------:R-:W-:Y:S05]  /*0e80*/  EXIT ;  /* 0x000000000000794d */ /* 0x000fea0003800000 */
        .weak           $__internal_1_$__cuda_sm20_dblrcp_rn_slowpath_v3
        .type           $__internal_1_$__cuda_sm20_dblrcp_rn_slowpath_v3,@function
        .size           $__internal_1_$__cuda_sm20_dblrcp_rn_slowpath_v3,($__internal_2_$__cuda_sm20_div_rn_f64_full - $__internal_1_$__cuda_sm20_dblrcp_rn_slowpath_v3)
$__internal_1_$__cuda_sm20_dblrcp_rn_slowpath_v3:
[----:B------:R-:W-:Y:S01]  /*0e90*/  MOV R6, R8 ;  /* 0x0000000800067202 */ /* 0x000fe20000000f00 */
[----:B------:R-:W-:-:S06]  /*0ea0*/  IMAD.MOV.U32 R7, RZ, RZ, R9 ;  /* 0x000000ffff077224 */ /* 0x000fcc00078e0009 */
[----:B------:R-:W-:-:S14]  /*0eb0*/  DSETP.GTU.AND P0, PT, |R6|, +INF , PT ;  /* 0x7ff000000600742a */ /* 0x000fdc0003f0c200 */
[----:B------:R-:W-:Y:S05]  /*0ec0*/  @P0 BRA `(.L_x_16) ;  /* 0x00000000007c0947 */ /* 0x000fea0003800000 */
[----:B------:R-:W-:-:S05]  /*0ed0*/  LOP3.LUT R3, R9, 0x7fffffff, RZ, 0xc0, !PT ;  /* 0x7fffffff09037812 */ /* 0x000fca00078ec0ff */
[----:B------:R-:W-:-:S05]  /*0ee0*/  VIADD R5, R3, 0xffffffff ;  /* 0xffffffff03057836 */ /* 0x000fca0000000000 */
[----:B------:R-:W-:-:S13]  /*0ef0*/  ISETP.GE.U32.AND P0, PT, R5, 0x7fefffff, PT ;  /* 0x7fefffff0500780c */ /* 0x000fda0003f06070 */
[----:B------:R-:W-:Y:S01]  /*0f00*/  @P0 LOP3.LUT R9, R7, 0x7ff00000, RZ, 0x3c, !PT ;  /* 0x7ff0000007090812 */ /* 0x000fe200078e3cff */
[----:B------:R-:W-:Y:S01]  /*0f10*/  @P0 IMAD.MOV.U32 R8, RZ, RZ, RZ ;  /* 0x000000ffff080224 */ /* 0x000fe200078e00ff */
[----:B------:R-:W-:Y:S06]  /*0f20*/  @P0 BRA `(.L_x_17) ;  /* 0x00000000006c0947 */ /* 0x000fec0003800000 */
[----:B------:R-:W-:-:S13]  /*0f30*/  ISETP.GE.U32.AND P0, PT, R3, 0x1000001, PT ;  /* 0x010000010300780c */ /* 0x000fda0003f06070 */
[----:B------:R-:W-:Y:S05]  /*0f40*/  @!P0 BRA `(.L_x_18) ;  /* 0x0000000000348947 */ /* 0x000fea0003800000 */
[----:B------:R-:W-:Y:S01]  /*0f50*/  VIADD R9, R7, 0xc0200000 ;  /* 0xc020000007097836 */ /* 0x000fe20000000000 */
[----:B------:R-:W-:-:S03]  /*0f60*/  MOV R8, R6 ;  /* 0x0000000600087202 */ /* 0x000fc60000000f00 */
[----:B------:R-:W0:Y:S03]  /*0f70*/  MUFU.RCP64H R11, R9 ;  /* 0x00000009000b7308 */ /* 0x000e260000001800 */
[----:B0-----:R-:W-:-:S08]  /*0f80*/  DFMA R12, -R8, R10, 1 ;  /* 0x3ff00000080c742b */ /* 0x001fd0000000010a */
[----:B------:R-:W-:-:S08]  /*0f90*/  DFMA R12, R12, R12, R12 ;  /* 0x0000000c0c0c722b */ /* 0x000fd0000000000c */
[----:B------:R-:W-:-:S08]  /*0fa0*/  DFMA R12, R10, R12, R10 ;  /* 0x0000000c0a0c722b */ /* 0x000fd0000000000a */
[----:B------:R-:W-:-:S08]  /*0fb0*/  DFMA R10, -R8, R12, 1 ;  /* 0x3ff00000080a742b */ /* 0x000fd0000000010c */
[----:B------:R-:W-:-:S08]  /*0fc0*/  DFMA R10, R12, R10, R12 ;  /* 0x0000000a0c0a722b */ /* 0x000fd0000000000c */
[----:B------:R-:W-:-:S08]  /*0fd0*/  DMUL R10, R10, 2.2250738585072013831e-308 ;  /* 0x001000000a0a7828 */ /* 0x000fd00000000000 */
[----:B------:R-:W-:-:S08]  /*0fe0*/  DFMA R6, -R6, R10, 1 ;  /* 0x3ff000000606742b */ /* 0x000fd0000000010a */
[----:B------:R-:W-:-:S08]  /*0ff0*/  DFMA R6, R6, R6, R6 ;  /* 0x000000060606722b */ /* 0x000fd00000000006 */
[----:B------:R-:W-:Y:S01]  /*1000*/  DFMA R8, R10, R6, R10 ;  /* 0x000000060a08722b */ /* 0x000fe2000000000a */
[----:B------:R-:W-:Y:S10]  /*1010*/  BRA `(.L_x_17) ;  /* 0x0000000000307947 */ /* 0x000ff40003800000 */
.L_x_18:
[----:B------:R-:W-:Y:S01]  /*1020*/  DMUL R6, R6, 8.11296384146066816958e+31 ;  /* 0x4690000006067828 */ /* 0x000fe20000000000 */
[----:B------:R-:W-:-:S05]  /*1030*/  IMAD.MOV.U32 R8, RZ, RZ, R10 ;  /* 0x000000ffff087224 */ /* 0x000fca00078e000a */
[----:B------:R-:W0:Y:S02]  /*1040*/  MUFU.RCP64H R9, R7 ;  /* 0x0000000700097308 */ /* 0x000e240000001800 */
[----:B0-----:R-:W-:-:S08]  /*1050*/  DFMA R10, -R6, R8, 1 ;  /* 0x3ff00000060a742b */ /* 0x001fd00000000108 */
[----:B------:R-:W-:-:S08]  /*1060*/  DFMA R10, R10, R10, R10 ;  /* 0x0000000a0a0a722b */ /* 0x000fd0000000000a */
[----:B------:R-:W-:-:S08]  /*1070*/  DFMA R10, R8, R10, R8 ;  /* 0x0000000a080a722b */ /* 0x000fd00000000008 */
[----:B------:R-:W-:-:S08]  /*1080*/  DFMA R8, -R6, R10, 1 ;  /* 0x3ff000000608742b */ /* 0x000fd0000000010a */
[----:B------:R-:W-:-:S08]  /*1090*/  DFMA R8, R10, R8, R10 ;  /* 0x000000080a08722b */ /* 0x000fd0000000000a */
[----:B------:R-:W-:Y:S01]  /*10a0*/  DMUL R8, R8, 8.11296384146066816958e+31 ;  /* 0x4690000008087828 */ /* 0x000fe20000000000 */
[----:B------:R-:W-:Y:S10]  /*10b0*/  BRA `(.L_x_17) ;  /* 0x0000000000087947 */ /* 0x000ff40003800000 */
.L_x_16:
[----:B------:R-:W-:Y:S01]  /*10c0*/  LOP3.LUT R9, R7, 0x80000, RZ, 0xfc, !PT ;  /* 0x0008000007097812 */ /* 0x000fe200078efcff */
[----:B------:R-:W-:-:S07]  /*10d0*/  IMAD.MOV.U32 R8, RZ, RZ, R6 ;  /* 0x000000ffff087224 */ /* 0x000fce00078e0006 */
.L_x_17:
[----:B------:R-:W-:Y:S01]  /*10e0*/  MOV R5, 0x0 ;  /* 0x0000000000057802 */ /* 0x000fe20000000f00 */
[----:B------:R-:W-:Y:S02]  /*10f0*/  IMAD.MOV.U32 R10, RZ, RZ, R8 ;  /* 0x000000ffff0a7224 */ /* 0x000fe400078e0008 */
[----:B------:R-:W-:Y:S01]  /*1100*/  IMAD.MOV.U32 R11, RZ, RZ, R9 ;  /* 0x000000ffff0b7224 */ /* 0x000fe200078e0009 */
[----:B------:R-:W-:Y:S06]  /*1110*/  RET.REL.NODEC R4 `(_Z10phiToForcePdS_S_S_idd) ;  /* 0xffffffec04b87950 */ /* 0x000fec0003c3ffff */
        .weak           $__internal_2_$__cuda_sm20_div_rn_f64_full
        .type           $__internal_2_$__cuda_sm20_div_rn_f64_full,@function
        .size           $__internal_2_$__cuda_sm20_div_rn_f64_full,(.L_x_27 - $__internal_2_$__cuda_sm20_div_rn_f64_full)
$__internal_2_$__cuda_sm20_div_rn_f64_full:
[C---:B------:R-:W-:Y:S01]  /*1120*/  FSETP.GEU.AND P0, PT, |R7|.reuse, 1.469367938527859385e-39, PT ;  /* 0x001000000700780b */ /* 0x040fe20003f0e200 */
[----:B------:R-:W0:Y:S01]  /*1130*/  LDC.64 R4, c[0x0][0x3a8] ;  /* 0x0000ea00ff047b82 */ /* 0x000e220000000a00 */
[C---:B------:R-:W-:Y:S01]  /*1140*/  LOP3.LUT R2, R7.reuse, 0x800fffff, RZ, 0xc0, !PT ;  /* 0x800fffff07027812 */ /* 0x040fe200078ec0ff */
[----:B------:R-:W-:Y:S01]  /*1150*/  IMAD.MOV.U32 R8, RZ, RZ, 0x1 ;  /* 0x00000001ff087424 */ /* 0x000fe200078e00ff */
[----:B------:R-:W-:Y:S01]  /*1160*/  LOP3.LUT R17, R7, 0x7ff00000, RZ, 0xc0, !PT ;  /* 0x7ff0000007117812 */ /* 0x000fe200078ec0ff */
[----:B------:R-:W-:Y:S01]  /*1170*/  IMAD.MOV.U32 R13, RZ, RZ, 0x1ca00000 ;  /* 0x1ca00000ff0d7424 */ /* 0x000fe200078e00ff */
[----:B------:R-:W-:Y:S01]  /*1180*/  LOP3.LUT R3, R2, 0x3ff00000, RZ, 0xfc, !PT ;  /* 0x3ff0000002037812 */ /* 0x000fe200078efcff */
[----:B------:R-:W-:-:S06]  /*1190*/  IMAD.MOV.U32 R2, RZ, RZ, R6 ;  /* 0x000000ffff027224 */ /* 0x000fcc00078e0006 */
[----:B------:R-:W-:-:S06]  /*11a0*/  @!P0 DMUL R2, R6, 8.98846567431157953865e+307 ;  /* 0x7fe0000006028828 */ /* 0x000fcc0000000000 */
[----:B------:R-:W1:Y:S01]  /*11b0*/  MUFU.RCP64H R9, R3 ;  /* 0x0000000300097308 */ /* 0x000e620000001800 */
[----:B0-----:R-:W-:-:S04]  /*11c0*/  LOP3.LUT R12, R5, 0x7ff00000, RZ, 0xc0, !PT ;  /* 0x7ff00000050c7812 */ /* 0x001fc800078ec0ff */
[----:B------:R-:W-:Y:S01]  /*11d0*/  ISETP.GE.U32.AND P1, PT, R12, R17, PT ;  /* 0x000000110c00720c */ /* 0x000fe20003f26070 */
[----:B------:R-:W-:Y:S01]  /*11e0*/  IMAD.MOV.U32 R19, RZ, RZ, R12 ;  /* 0x000000ffff137224 */ /* 0x000fe200078e000c */
[----:B-1----:R-:W-:-:S08]  /*11f0*/  DFMA R10, R8, -R2, 1 ;  /* 0x3ff00000080a742b */ /* 0x002fd00000000802 */
[----:B------:R-:W-:-:S08]  /*1200*/  DFMA R10, R10, R10, R10 ;  /* 0x0000000a0a0a722b */ /* 0x000fd0000000000a */
[----:B------:R-:W-:Y:S01]  /*1210*/  DFMA R10, R8, R10, R8 ;  /* 0x0000000a080a722b */ /* 0x000fe20000000008 */
[----:B------:R-:W-:Y:S02]  /*1220*/  SEL R8, R13, 0x63400000, !P1 ;  /* 0x634000000d087807 */ /* 0x000fe40004800000 */
[----:B------:R-:W-:Y:S02]  /*1230*/  FSETP.GEU.AND P1, PT, |R5|, 1.469367938527859385e-39, PT ;  /* 0x001000000500780b */ /* 0x000fe40003f2e200 */
[----:B------:R-:W-:-:S03]  /*1240*/  LOP3.LUT R9, R8, 0x800fffff, R5, 0xf8, !PT ;  /* 0x800fffff08097812 */ /* 0x000fc600078ef805 */
[----:B------:R-:W-:Y:S01]  /*1250*/  DFMA R14, R10, -R2, 1 ;  /* 0x3ff000000a0e742b */ /* 0x000fe20000000802 */
[----:B------:R-:W-:-:S07]  /*1260*/  MOV R8, R4 ;  /* 0x0000000400087202 */ /* 0x000fce0000000f00 */
[----:B------:R-:W-:Y:S01]  /*1270*/  DFMA R10, R10, R14, R10 ;  /* 0x0000000e0a0a722b */ /* 0x000fe2000000000a */
[----:B------:R-:W-:Y:S10]  /*1280*/  @P1 BRA `(.L_x_19) ;  /* 0x0000000000201947 */ /* 0x000ff40003800000 */
[----:B------:R-:W-:-:S04]  /*1290*/  LOP3.LUT R15, R7, 0x7ff00000, RZ, 0xc0, !PT ;  /* 0x7ff00000070f7812 */ /* 0x000fc800078ec0ff */
[----:B------:R-:W-:-:S04]  /*12a0*/  ISETP.GE.U32.AND P1, PT, R12, R15, PT ;  /* 0x0000000f0c00720c */ /* 0x000fc80003f26070 */
[----:B------:R-:W-:-:S04]  /*12b0*/  SEL R14, R13, 0x63400000, !P1 ;  /* 0x634000000d0e7807 */ /* 0x000fc80004800000 */
[----:B------:R-:W-:-:S04]  /*12c0*/  LOP3.LUT R14, R14, 0x80000000, R5, 0xf8, !PT ;  /* 0x800000000e0e7812 */ /* 0x000fc800078ef805 */
[----:B------:R-:W-:Y:S01]  /*12d0*/  LOP3.LUT R15, R14, 0x100000, RZ, 0xfc, !PT ;  /* 0x001000000e0f7812 */ /* 0x000fe200078efcff */
[----:B------:R-:W-:-:S06]  /*12e0*/  IMAD.MOV.U32 R14, RZ, RZ, RZ ;  /* 0x000000ffff0e7224 */ /* 0x000fcc00078e00ff */
[----:B------:R-:W-:-:S10]  /*12f0*/  DFMA R8, R8, 2, -R14 ;  /* 0x400000000808782b */ /* 0x000fd4000000080e */
[----:B------:R-:W-:-:S07]  /*1300*/  LOP3.LUT R19, R9, 0x7ff00000, RZ, 0xc0, !PT ;  /* 0x7ff0000009137812 */ /* 0x000fce00078ec0ff */
.L_x_19:
[----:B------:R-:W-:Y:S01]  /*1310*/  IMAD.MOV.U32 R18, RZ, RZ, R17 ;  /* 0x000000ffff127224 */ /* 0x000fe200078e0011 */
[----:B------:R-:W-:Y:S01]  /*1320*/  @!P0 LOP3.LUT R18, R3, 0x7ff00000, RZ, 0xc0, !PT ;  /* 0x7ff0000003128812 */ /* 0x000fe200078ec0ff */
[----:B------:R-:W-:Y:S01]  /*1330*/  VIADD R20, R19, 0xffffffff ;  /* 0xffffffff13147836 */ /* 0x000fe20000000000 */
[----:B------:R-:W-:-:S03]  /*1340*/  DMUL R14, R10, R8 ;  /* 0x000000080a0e7228 */ /* 0x000fc60000000000 */
[----:B------:R-:W-:Y:S01]  /*1350*/  VIADD R21, R18, 0xffffffff ;  /* 0xffffffff12157836 */ /* 0x000fe20000000000 */
[----:B------:R-:W-:-:S04]  /*1360*/  ISETP.GT.U32.AND P0, PT, R20, 0x7feffffe, PT ;  /* 0x7feffffe1400780c */ /* 0x000fc80003f04070 */
[----:B------:R-:W-:Y:S01]  /*1370*/  ISETP.GT.U32.OR P0, PT, R21, 0x7feffffe, P0 ;  /* 0x7feffffe1500780c */ /* 0x000fe20000704470 */
[----:B------:R-:W-:-:S08]  /*1380*/  DFMA R16, R14, -R2, R8 ;  /* 0x800000020e10722b */ /* 0x000fd00000000008 */
[----:B------:R-:W-:-:S04]  /*1390*/  DFMA R10, R10, R16, R14 ;  /* 0x000000100a0a722b */ /* 0x000fc8000000000e */
[----:B------:R-:W-:Y:S07]  /*13a0*/  @P0 BRA `(.L_x_20) ;  /* 0x00000000006c0947 */ /* 0x000fee0003800000 */
[----:B------:R-:W-:-:S04]  /*13b0*/  LOP3.LUT R5, R7, 0x7ff00000, RZ, 0xc0, !PT ;  /* 0x7ff0000007057812 */ /* 0x000fc800078ec0ff */
[CC--:B------:R-:W-:Y:S02]  /*13c0*/  VIADDMNMX R4, R12.reuse, -R5.reuse, 0xb9600000, !PT ;  /* 0xb96000000c047446 */ /* 0x0c0fe40007800905 */
[----:B------:R-:W-:Y:S02]  /*13d0*/  ISETP.GE.U32.AND P0, PT, R12, R5, PT ;  /* 0x000000050c00720c */ /* 0x000fe40003f06070 */
[----:B------:R-:W-:Y:S02]  /*13e0*/  VIMNMX R4, PT, PT, R4, 0x46a00000, PT ;  /* 0x46a0000004047848 */ /* 0x000fe40003fe0100 */
[----:B------:R-:W-:-:S04]  /*13f0*/  SEL R13, R13, 0x63400000, !P0 ;  /* 0x634000000d0d7807 */ /* 0x000fc80004000000 */
[----:B------:R-:W-:Y:S01]  /*1400*/  IADD3 R14, PT, PT, -R13, R4, RZ ;  /* 0x000000040d0e7210 */ /* 0x000fe20007ffe1ff */
[----:B------:R-:W-:-:S04]  /*1410*/  IMAD.MOV.U32 R4, RZ, RZ, RZ ;  /* 0x000000ffff047224 */ /* 0x000fc800078e00ff */
        /* <DEDUP_REMOVED lines=20> */
.L_x_20:
[----:B------:R-:W0:Y:S02]  /*1560*/  LDC.64 R2, c[0x0][0x3a8] ;  /* 0x0000ea00ff027b82 */ /* 0x000e240000000a00 */
[----:B0-----:R-:W-:-:S14]  /*1570*/  DSETP.NAN.AND P0, PT, R2, R2, PT ;  /* 0x000000020200722a */ /* 0x001fdc0003f08000 */
        /* <DEDUP_REMOVED lines=10> */
[----:B------:R-:W-:Y:S02]  /*1620*/  @P0 LOP3.LUT R2, R13, 0x7ff00000, RZ, 0xfc, !PT ;  /* 0x7ff000000d020812 */ /* 0x000fe400078efcff */
[----:B------:R-:W-:Y:S01]  /*1630*/  @!P0 MOV R12, RZ ;  /* 0x000000ff000c8202 */ /* 0x000fe20000000f00 */
[----:B------:R-:W-:Y:S02]  /*1640*/  @P0 IMAD.MOV.U32 R12, RZ, RZ, RZ ;  /* 0x000000ffff0c0224 */ /* 0x000fe400078e00ff */
[----:B------:R-:W-:Y:S01]  /*1650*/  @P0 IMAD.MOV.U32 R13, RZ, RZ, R2 ;  /* 0x000000ffff0d0224 */ /* 0x000fe200078e0002 */
[----:B------:R-:W-:Y:S06]  /*1660*/  BRA `(.L_x_21) ;  /* 0x0000000000147947 */ /* 0x000fec0003800000 */
.L_x_23:
[----:B------:R-:W-:Y:S01]  /*1670*/  LOP3.LUT R13, R7, 0x80000, RZ, 0xfc, !PT ;  /* 0x00080000070d7812 */ /* 0x000fe200078efcff */
[----:B------:R-:W-:Y:S01]  /*1680*/  IMAD.MOV.U32 R12, RZ, RZ, R6 ;  /* 0x000000ffff0c7224 */ /* 0x000fe200078e0006 */
[----:B------:R-:W-:Y:S06]  /*1690*/  BRA `(.L_x_21) ;  /* 0x0000000000087947 */ /* 0x000fec0003800000 */
.L_x_22:
[----:B------:R-:W-:Y:S02]  /*16a0*/  LOP3.LUT R13, R5, 0x80000, RZ, 0xfc, !PT ;  /* 0x00080000050d7812 */ /* 0x000fe400078efcff */
[----:B------:R-:W-:-:S07]  /*16b0*/  MOV R12, R4 ;  /* 0x00000004000c7202 */ /* 0x000fce0000000f00 */
.L_x_21:
[----:B------:R-:W-:Y:S02]  /*16c0*/  IMAD.MOV.U32 R2, RZ, RZ, R0 ;  /* 0x000000ffff027224 */ /* 0x000fe400078e0000 */
[----:B------:R-:W-:-:S04]  /*16d0*/  IMAD.MOV.U32 R3, RZ, RZ, 0x0 ;  /* 0x00000000ff037424 */ /* 0x000fc800078e00ff */
[----:B------:R-:W-:Y:S05]  /*16e0*/  RET.REL.NODEC R2 `(_Z10phiToForcePdS_S_S_idd) ;  /* 0xffffffe802447950 */ /* 0x000fea0003c3ffff */
.L_x_24:
        /* <DEDUP_REMOVED lines=9> */
.L_x_27:


//--------------------- .nv.shared.reserved.0     --------------------------
	.section	.nv.shared.reserved.0,"aw",@nobits
	.weak		__nv_reservedSMEM_offset_0_alias
	.size		__nv_reservedSMEM_offset_0_alias, 0, 64
	.other		__nv_reservedSMEM_offset_0_alias,@"STO_CUDA_RESERVED_SHARED STV_DEFAULT"
__nv_reservedSMEM_offset_0_alias:
	.zero		0
	.zero		64


//--------------------- .nv.constant0._Z6overk2Pdiii --------------------------
	.section	.nv.constant0._Z6overk2Pdiii,"a",@progbits
	.sectionflags	@""
	.align	4
.nv.constant0._Z6overk2Pdiii:
	.zero		916


//--------------------- .nv.constant0._Z10phiToForcePdS_S_S_idd --------------------------
	.section	.nv.constant0._Z10phiToForcePdS_S_S_idd,"a",@progbits
	.sectionflags	@""
	.align	4
.nv.constant0._Z10phiToForcePdS_S_S_idd:
	.zero		952


//--------------------- SYMBOLS --------------------------

	.type		.nv.reservedSmem.offset0,@object
	.size		.nv.reservedSmem.offset0,0x4
